	.headerflags	@"EF_CUDA_TEXMODE_UNIFIED EF_CUDA_64BIT_ADDRESS EF_CUDA_ACCELERATORS EF_CUDA_SM90 EF_CUDA_VIRTUAL_SM(EF_CUDA_SM90)"
	.elftype	@"ET_EXEC"


//--------------------- .nv.info                  --------------------------
	.section	.nv.info,"",@"SHT_CUDA_INFO"
	.align	4


	//----- nvinfo : EIATTR_REGCOUNT
	.align		4
        /*0000*/ 	.byte	0x04, 0x2f
        /*0002*/ 	.short	(.L_3 - .L_2)
	.align		4
.L_2:
        /*0004*/ 	.word	index@(triton_poi_fused__native_batch_norm_legit_no_training_add_convolution_max_pool2d_with_indices_13)
        /*0008*/ 	.word	0x000000b7


	//----- nvinfo : EIATTR_MIN_STACK_SIZE
	.align		4
.L_3:
        /*000c*/ 	.byte	0x04, 0x12
        /*000e*/ 	.short	(.L_5 - .L_4)
	.align		4
.L_4:
        /*0010*/ 	.word	index@(triton_poi_fused__native_batch_norm_legit_no_training_add_convolution_max_pool2d_with_indices_13)
        /*0014*/ 	.word	0x00000000


	//----- nvinfo : EIATTR_FRAME_SIZE
	.align		4
.L_5:
        /*0018*/ 	.byte	0x04, 0x11
        /*001a*/ 	.short	(.L_7 - .L_6)
	.align		4
.L_6:
        /*001c*/ 	.word	index@(triton_poi_fused__native_batch_norm_legit_no_training_add_convolution_max_pool2d_with_indices_13)
        /*0020*/ 	.word	0x00000000


	//----- nvinfo : EIATTR_MIN_STACK_SIZE
	.align		4
.L_7:
        /*0024*/ 	.byte	0x04, 0x12
        /*0026*/ 	.short	(.L_9 - .L_8)
	.align		4
.L_8:
        /*0028*/ 	.word	index@(triton_poi_fused__native_batch_norm_legit_no_training_add_convolution_max_pool2d_with_indices_13)
        /*002c*/ 	.word	0x00000000
.L_9:


//--------------------- .nv.info.triton_poi_fused__native_batch_norm_legit_no_training_add_convolution_max_pool2d_with_indices_13 --------------------------
	.section	.nv.info.triton_poi_fused__native_batch_norm_legit_no_training_add_convolution_max_pool2d_with_indices_13,"",@"SHT_CUDA_INFO"
	.sectionflags	@""
	.align	4


	//----- nvinfo : EIATTR_CUDA_API_VERSION
	.align		4
        /*0000*/ 	.byte	0x04, 0x37
        /*0002*/ 	.short	(.L_11 - .L_10)
.L_10:
        /*0004*/ 	.word	0x0000007c


	//----- nvinfo : EIATTR_KPARAM_INFO
	.align		4
.L_11:
        /*0008*/ 	.byte	0x04, 0x17
        /*000a*/ 	.short	(.L_13 - .L_12)
.L_12:
        /*000c*/ 	.word	0x00000000
        /*0010*/ 	.short	0x000a
        /*0012*/ 	.short	0x004c
        /*0014*/ 	.byte	0x00, 0xf0, 0x11, 0x00


	//----- nvinfo : EIATTR_KPARAM_INFO
	.align		4
.L_13:
        /*0018*/ 	.byte	0x04, 0x17
        /*001a*/ 	.short	(.L_15 - .L_14)
.L_14:
        /*001c*/ 	.word	0x00000000
        /*0020*/ 	.short	0x0009
        /*0022*/ 	.short	0x0048
        /*0024*/ 	.byte	0x00, 0xf0, 0x11, 0x00


	//----- nvinfo : EIATTR_KPARAM_INFO
	.align		4
.L_15:
        /*0028*/ 	.byte	0x04, 0x17
        /*002a*/ 	.short	(.L_17 - .L_16)
.L_16:
        /*002c*/ 	.word	0x00000000
        /*0030*/ 	.short	0x0008
        /*0032*/ 	.short	0x0040
        /*0034*/ 	.byte	0x00, 0xf4, 0x21, 0x00


	//----- nvinfo : EIATTR_KPARAM_INFO
	.align		4
.L_17:
        /*0038*/ 	.byte	0x04, 0x17
        /*003a*/ 	.short	(.L_19 - .L_18)
.L_18:
        /*003c*/ 	.word	0x00000000
        /*0040*/ 	.short	0x0007
        /*0042*/ 	.short	0x0038
        /*0044*/ 	.byte	0x00, 0xf4, 0x21, 0x00


	//----- nvinfo : EIATTR_KPARAM_INFO
	.align		4
.L_19:
        /*0048*/ 	.byte	0x04, 0x17
        /*004a*/ 	.short	(.L_21 - .L_20)
.L_20:
        /*004c*/ 	.word	0x00000000
        /*0050*/ 	.short	0x0006
        /*0052*/ 	.short	0x0030
        /*0054*/ 	.byte	0x00, 0xf4, 0x21, 0x00


	//----- nvinfo : EIATTR_KPARAM_INFO
	.align		4
.L_21:
        /*0058*/ 	.byte	0x04, 0x17
        /*005a*/ 	.short	(.L_23 - .L_22)
.L_22:
        /*005c*/ 	.word	0x00000000
        /*0060*/ 	.short	0x0005
        /*0062*/ 	.short	0x0028
        /*0064*/ 	.byte	0x00, 0xf4, 0x21, 0x00


	//----- nvinfo : EIATTR_KPARAM_INFO
	.align		4
.L_23:
        /*0068*/ 	.byte	0x04, 0x17
        /*006a*/ 	.short	(.L_25 - .L_24)
.L_24:
        /*006c*/ 	.word	0x00000000
        /*0070*/ 	.short	0x0004
        /*0072*/ 	.short	0x0020
        /*0074*/ 	.byte	0x00, 0xf4, 0x21, 0x00


	//----- nvinfo : EIATTR_KPARAM_INFO
	.align		4
.L_25:
        /*0078*/ 	.byte	0x04, 0x17
        /*007a*/ 	.short	(.L_27 - .L_26)
.L_26:
        /*007c*/ 	.word	0x00000000
        /*0080*/ 	.short	0x0003
        /*0082*/ 	.short	0x0018
        /*0084*/ 	.byte	0x00, 0xf4, 0x21, 0x00


	//----- nvinfo : EIATTR_KPARAM_INFO
	.align		4
.L_27:
        /*0088*/ 	.byte	0x04, 0x17
        /*008a*/ 	.short	(.L_29 - .L_28)
.L_28:
        /*008c*/ 	.word	0x00000000
        /*0090*/ 	.short	0x0002
        /*0092*/ 	.short	0x0010
        /*0094*/ 	.byte	0x00, 0xf4, 0x21, 0x00


	//----- nvinfo : EIATTR_KPARAM_INFO
	.align		4
.L_29:
        /*0098*/ 	.byte	0x04, 0x17
        /*009a*/ 	.short	(.L_31 - .L_30)
.L_30:
        /*009c*/ 	.word	0x00000000
        /*00a0*/ 	.short	0x0001
        /*00a2*/ 	.short	0x0008
        /*00a4*/ 	.byte	0x00, 0xf4, 0x21, 0x00


	//----- nvinfo : EIATTR_KPARAM_INFO
	.align		4
.L_31:
        /*00a8*/ 	.byte	0x04, 0x17
        /*00aa*/ 	.short	(.L_33 - .L_32)
.L_32:
        /*00ac*/ 	.word	0x00000000
        /*00b0*/ 	.short	0x0000
        /*00b2*/ 	.short	0x0000
        /*00b4*/ 	.byte	0x00, 0xf4, 0x21, 0x00


	//----- nvinfo : EIATTR_SPARSE_MMA_MASK
	.align		4
.L_33:
        /*00b8*/ 	.byte	0x03, 0x50
        /*00ba*/ 	.short	0x0000


	//----- nvinfo : EIATTR_MAXREG_COUNT
	.align		4
        /*00bc*/ 	.byte	0x03, 0x1b
        /*00be*/ 	.short	0x00ff


	//----- nvinfo : EIATTR_EXIT_INSTR_OFFSETS
	.align		4
        /*00c0*/ 	.byte	0x04, 0x1c
        /*00c2*/ 	.short	(.L_35 - .L_34)


	//   ....[0]....
.L_34:
        /*00c4*/ 	.word	0x00006b40


	//   ....[1]....
        /*00c8*/ 	.word	0x00006b90


	//----- nvinfo : EIATTR_REQNTID
	.align		4
.L_35:
        /*00cc*/ 	.byte	0x04, 0x10
        /*00ce*/ 	.short	(.L_37 - .L_36)
.L_36:
        /*00d0*/ 	.word	0x00000100
        /*00d4*/ 	.word	0x00000001
        /*00d8*/ 	.word	0x00000001


	//----- nvinfo : EIATTR_CBANK_PARAM_SIZE
	.align		4
.L_37:
        /*00dc*/ 	.byte	0x03, 0x19
        /*00de*/ 	.short	0x0050


	//----- nvinfo : EIATTR_PARAM_CBANK
	.align		4
        /*00e0*/ 	.byte	0x04, 0x0a
        /*00e2*/ 	.short	(.L_39 - .L_38)
	.align		4
.L_38:
        /*00e4*/ 	.word	index@(.nv.constant0.triton_poi_fused__native_batch_norm_legit_no_training_add_convolution_max_pool2d_with_indices_13)
        /*00e8*/ 	.short	0x0210
        /*00ea*/ 	.short	0x0050


	//----- nvinfo : EIATTR_SW_WAR
	.align		4
.L_39:
        /*00ec*/ 	.byte	0x04, 0x36
        /*00ee*/ 	.short	(.L_41 - .L_40)
.L_40:
        /*00f0*/ 	.word	0x00000008
.L_41:


//--------------------- .nv.callgraph             --------------------------
	.section	.nv.callgraph,"",@"SHT_CUDA_CALLGRAPH"
	.align	4
	.sectionentsize	8
	.align		4
        /*0000*/ 	.word	0x00000000
	.align		4
        /*0004*/ 	.word	0xffffffff
	.align		4
        /*0008*/ 	.word	0x00000000
	.align		4
        /*000c*/ 	.word	0xfffffffe
	.align		4
        /*0010*/ 	.word	0x00000000
	.align		4
        /*0014*/ 	.word	0xfffffffd
	.align		4
        /*0018*/ 	.word	0x00000000
	.align		4
        /*001c*/ 	.word	0xfffffffc


//--------------------- .nv.constant4             --------------------------
	.section	.nv.constant4,"a",@progbits
	.align	8
	.align		8
.nv.constant4:
        /*0000*/ 	.dword	_$_str
	.align		8
        /*0008*/ 	.dword	_$_str_$_2


//--------------------- .text.triton_poi_fused__native_batch_norm_legit_no_training_add_convolution_max_pool2d_with_indices_13 --------------------------
	.section	.text.triton_poi_fused__native_batch_norm_legit_no_training_add_convolution_max_pool2d_with_indices_13,"ax",@progbits
	.sectionflags	@"SHF_BARRIERS=1"
	.align	128
        .global         triton_poi_fused__native_batch_norm_legit_no_training_add_convolution_max_pool2d_with_indices_13
        .type           triton_poi_fused__native_batch_norm_legit_no_training_add_convolution_max_pool2d_with_indices_13,@function
        .size           triton_poi_fused__native_batch_norm_legit_no_training_add_convolution_max_pool2d_with_indices_13,(.L_x_1 - triton_poi_fused__native_batch_norm_legit_no_training_add_convolution_max_pool2d_with_indices_13)
        .other          triton_poi_fused__native_batch_norm_legit_no_training_add_convolution_max_pool2d_with_indices_13,@"STO_CUDA_ENTRY STV_DEFAULT"
triton_poi_fused__native_batch_norm_legit_no_training_add_convolution_max_pool2d_with_indices_13:
.text.triton_poi_fused__native_batch_norm_legit_no_training_add_convolution_max_pool2d_with_indices_13:
[----:B------:R-:W0:Y:S01]  /*0000*/  LDC R1, c[0x0][0x28] ;  /* 0x00000a00ff017b82 */ /* 0x000e220000000800 */
[----:B------:R-:W1:Y:S01]  /*0010*/  S2R R0, SR_TID.X ;  /* 0x0000000000007919 */ /* 0x000e620000002100 */
[----:B------:R-:W-:Y:S02]  /*0020*/  CS2R R28, SRZ ;  /* 0x00000000001c7805 */ /* 0x000fe4000001ff00 */
[----:B------:R-:W-:Y:S02]  /*0030*/  CS2R R30, SRZ ;  /* 0x00000000001e7805 */ /* 0x000fe4000001ff00 */
[----:B------:R-:W-:Y:S01]  /*0040*/  CS2R R36, SRZ ;  /* 0x0000000000247805 */ /* 0x000fe2000001ff00 */
[----:B------:R-:W2:Y:S01]  /*0050*/  S2R R21, SR_CTAID.Y ;  /* 0x0000000000157919 */ /* 0x000ea20000002600 */
[----:B------:R-:W-:Y:S01]  /*0060*/  CS2R R38, SRZ ;  /* 0x0000000000267805 */ /* 0x000fe2000001ff00 */
[----:B------:R-:W-:Y:S01]  /*0070*/  ULDC.64 UR6, c[0x0][0x208] ;  /* 0x0000820000067ab9 */ /* 0x000fe20000000a00 */
[----:B------:R-:W3:Y:S01]  /*0080*/  S2R R19, SR_CTAID.X ;  /* 0x0000000000137919 */ /* 0x000ee20000002500 */
[----:B------:R-:W-:-:S02]  /*0090*/  CS2R R48, SRZ ;  /* 0x0000000000307805 */ /* 0x000fc4000001ff00 */
[----:B------:R-:W-:Y:S02]  /*00a0*/  CS2R R50, SRZ ;  /* 0x0000000000327805 */ /* 0x000fe4000001ff00 */
[----:B------:R-:W-:Y:S02]  /*00b0*/  CS2R R52, SRZ ;  /* 0x0000000000347805 */ /* 0x000fe4000001ff00 */
[----:B------:R-:W-:Y:S02]  /*00c0*/  CS2R R54, SRZ ;  /* 0x0000000000367805 */ /* 0x000fe4000001ff00 */
[----:B------:R-:W-:Y:S02]  /*00d0*/  CS2R R84, SRZ ;  /* 0x0000000000547805 */ /* 0x000fe4000001ff00 */
[----:B------:R-:W-:Y:S01]  /*00e0*/  CS2R R86, SRZ ;  /* 0x0000000000567805 */ /* 0x000fe2000001ff00 */
[----:B------:R-:W-:Y:S01]  /*00f0*/  ULDC.64 UR8, c[0x0][0x248] ;  /* 0x0000920000087ab9 */ /* 0x000fe20000000a00 */
[----:B-1----:R-:W-:-:S02]  /*0100*/  SHF.R.U32.HI R18, RZ, 0x1, R0 ;  /* 0x00000001ff127819 */ /* 0x002fc40000011600 */
[----:B------:R-:W-:Y:S02]  /*0110*/  LOP3.LUT R16, R0, 0x1, RZ, 0xc0, !PT ;  /* 0x0000000100107812 */ /* 0x000fe400078ec0ff */
[--C-:B--2---:R-:W-:Y:S02]  /*0120*/  SHF.R.S32.HI R17, RZ, 0x17, R21.reuse ;  /* 0x00000017ff117819 */ /* 0x104fe40000011415 */
[----:B------:R-:W-:Y:S02]  /*0130*/  SGXT.U32 R18, R18, 0x7 ;  /* 0x000000071212781a */ /* 0x000fe40000000000 */
[----:B------:R-:W-:Y:S01]  /*0140*/  SGXT R17, R17, 0x1 ;  /* 0x000000011111781a */ /* 0x000fe20000000200 */
[----:B---3--:R-:W-:Y:S01]  /*0150*/  IMAD.SHL.U32 R19, R19, 0x10, RZ ;  /* 0x0000001013137824 */ /* 0x008fe200078e00ff */
[----:B------:R-:W-:-:S03]  /*0160*/  PRMT R43, R18, 0x6540, R21 ;  /* 0x00006540122b7816 */ /* 0x000fc60000000015 */
[----:B------:R-:W-:Y:S01]  /*0170*/  IMAD R32, R16, 0x8, R19 ;  /* 0x0000000810207824 */ /* 0x000fe200078e0213 */
[----:B------:R-:W-:-:S04]  /*0180*/  LEA.HI R12, R17, R43, RZ, 0x4 ;  /* 0x0000002b110c7211 */ /* 0x000fc800078f20ff */
[C---:B------:R-:W-:Y:S01]  /*0190*/  LOP3.LUT R10, R12.reuse, 0xfffffff0, RZ, 0xc0, !PT ;  /* 0xfffffff00c0a7812 */ /* 0x040fe200078ec0ff */
[----:B------:R-:W-:-:S04]  /*01a0*/  VIADD R2, R12, 0x80 ;  /* 0x000000800c027836 */ /* 0x000fc80000000000 */
[----:B------:R-:W-:Y:S01]  /*01b0*/  IMAD.IADD R10, R43, 0x1, -R10 ;  /* 0x000000012b0a7824 */ /* 0x000fe200078e0a0a */
[----:B------:R-:W-:-:S04]  /*01c0*/  SHF.R.S32.HI R4, RZ, 0x4, R2 ;  /* 0x00000004ff047819 */ /* 0x000fc80000011402 */
[----:B------:R-:W-:-:S04]  /*01d0*/  LEA.HI R2, R4, R4, RZ, 0x4 ;  /* 0x0000000404027211 */ /* 0x000fc800078f20ff */
[----:B------:R-:W-:Y:S02]  /*01e0*/  LOP3.LUT R5, R2, 0xfffffff0, RZ, 0xc0, !PT ;  /* 0xfffffff002057812 */ /* 0x000fe400078ec0ff */
[----:B------:R-:W1:Y:S03]  /*01f0*/  LDC.64 R2, c[0x0][0x218] ;  /* 0x00008600ff027b82 */ /* 0x000e660000000a00 */
[----:B------:R-:W-:Y:S02]  /*0200*/  IMAD.IADD R25, R4, 0x1, -R5 ;  /* 0x0000000104197824 */ /* 0x000fe400078e0a05 */
[----:B------:R-:W-:-:S03]  /*0210*/  IMAD.MOV.U32 R4, RZ, RZ, 0x2d8 ;  /* 0x000002d8ff047424 */ /* 0x000fc600078e00ff */
[----:B------:R-:W-:Y:S01]  /*0220*/  ISETP.GT.AND P0, PT, R25, RZ, PT ;  /* 0x000000ff1900720c */ /* 0x000fe20003f04270 */
[----:B------:R-:W-:-:S03]  /*0230*/  IMAD R9, R43, R4, 0x16c00 ;  /* 0x00016c002b097424 */ /* 0x000fc600078e0204 */
[C---:B------:R-:W-:Y:S02]  /*0240*/  ISETP.GT.AND P2, PT, R10.reuse, RZ, P0 ;  /* 0x000000ff0a00720c */ /* 0x040fe40000744270 */
[----:B------:R-:W-:Y:S02]  /*0250*/  ISETP.GT.AND P1, PT, R10, -0x1, P0 ;  /* 0xffffffff0a00780c */ /* 0x000fe40000724270 */
[C---:B------:R-:W-:Y:S02]  /*0260*/  ISETP.LT.AND P2, PT, R32.reuse, 0x2d8, P2 ;  /* 0x000002d82000780c */ /* 0x040fe40001741270 */
[----:B------:R-:W-:Y:S02]  /*0270*/  ISETP.LT.AND P1, PT, R32, 0x2d8, P1 ;  /* 0x000002d82000780c */ /* 0x000fe40000f21270 */
[C-C-:B------:R-:W-:Y:S02]  /*0280*/  IADD3 R5, R9.reuse, -0x3058, R32.reuse ;  /* 0xffffcfa809057810 */ /* 0x140fe40007ffe020 */
[----:B------:R-:W-:-:S03]  /*0290*/  IADD3 R7, R9, -0x2d80, R32 ;  /* 0xffffd28009077810 */ /* 0x000fc60007ffe020 */
[----:B-1----:R-:W-:-:S04]  /*02a0*/  IMAD.WIDE R4, R5, 0x4, R2 ;  /* 0x0000000405047825 */ /* 0x002fc800078e0202 */
[----:B------:R-:W-:Y:S01]  /*02b0*/  IMAD.WIDE R6, R7, 0x4, R2 ;  /* 0x0000000407067825 */ /* 0x000fe200078e0202 */
[----:B------:R1:W2:Y:S04]  /*02c0*/  @P2 LDG.E.EL.128 R28, desc[UR6][R4.64] ;  /* 0x00000006041c2981 */ /* 0x0002a8000c2e1d00 */
[----:B------:R-:W3:Y:S01]  /*02d0*/  @P1 LDG.E.EL.128 R36, desc[UR6][R6.64] ;  /* 0x0000000606241981 */ /* 0x000ee2000c2e1d00 */
[----:B-1----:R-:W-:-:S05]  /*02e0*/  IADD3 R5, R9, -0x2aa8, R32 ;  /* 0xffffd55809057810 */ /* 0x002fca0007ffe020 */
[----:B------:R-:W-:Y:S01]  /*02f0*/  IMAD.WIDE R4, R5, 0x4, R2 ;  /* 0x0000000405047825 */ /* 0x000fe200078e0202 */
[----:B--2---:R-:W-:Y:S02]  /*0300*/  SEL R13, R28, 0xff800000, P2 ;  /* 0xff8000001c0d7807 */ /* 0x004fe40001000000 */
[----:B------:R-:W-:Y:S02]  /*0310*/  SEL R8, R29, 0xff800000, P2 ;  /* 0xff8000001d087807 */ /* 0x000fe40001000000 */
[----:B------:R-:W-:Y:S02]  /*0320*/  CS2R R28, SRZ ;  /* 0x00000000001c7805 */ /* 0x000fe4000001ff00 */
[----:B---3--:R-:W-:Y:S02]  /*0330*/  SEL R36, R36, 0xff800000, P1 ;  /* 0xff80000024247807 */ /* 0x008fe40000800000 */
[----:B------:R-:W-:Y:S02]  /*0340*/  SEL R37, R37, 0xff800000, P1 ;  /* 0xff80000025257807 */ /* 0x000fe40000800000 */
[----:B------:R-:W-:-:S02]  /*0350*/  FSETP.GT.AND P3, PT, R36, R13, PT ;  /* 0x0000000d2400720b */ /* 0x000fc40003f64000 */
[----:B------:R-:W-:Y:S02]  /*0360*/  FSETP.GT.AND P5, PT, R37, R8, PT ;  /* 0x000000082500720b */ /* 0x000fe40003fa4000 */
[----:B------:R-:W-:Y:S02]  /*0370*/  SEL R30, R30, 0xff800000, P2 ;  /* 0xff8000001e1e7807 */ /* 0x000fe40001000000 */
[----:B------:R-:W-:Y:S02]  /*0380*/  SEL R11, R38, 0xff800000, P1 ;  /* 0xff800000260b7807 */ /* 0x000fe40000800000 */
[----:B------:R-:W-:Y:S02]  /*0390*/  FSETP.NAN.AND P0, PT, R36, R36, PT ;  /* 0x000000242400720b */ /* 0x000fe40003f08000 */
[----:B------:R-:W-:Y:S02]  /*03a0*/  FSETP.GT.AND P4, PT, R11, R30, PT ;  /* 0x0000001e0b00720b */ /* 0x000fe40003f84000 */
[----:B------:R-:W-:-:S02]  /*03b0*/  SEL R14, R31, 0xff800000, P2 ;  /* 0xff8000001f0e7807 */ /* 0x000fc40001000000 */
[----:B------:R-:W-:Y:S02]  /*03c0*/  SEL R39, R39, 0xff800000, P1 ;  /* 0xff80000027277807 */ /* 0x000fe40000800000 */
[----:B------:R-:W-:Y:S02]  /*03d0*/  @!P3 SEL R36, R36, R13, P0 ;  /* 0x0000000d2424b207 */ /* 0x000fe40000000000 */
[----:B------:R-:W-:Y:S02]  /*03e0*/  P2R R47, PR, RZ, 0x8 ;  /* 0x00000008ff2f7803 */ /* 0x000fe40000000000 */
[----:B------:R-:W-:Y:S02]  /*03f0*/  FSETP.NAN.AND P0, PT, R37, R37, PT ;  /* 0x000000252500720b */ /* 0x000fe40003f08000 */
[----:B------:R-:W-:Y:S02]  /*0400*/  FSETP.GT.AND P3, PT, R39, R14, PT ;  /* 0x0000000e2700720b */ /* 0x000fe40003f64000 */
[----:B------:R-:W-:Y:S01]  /*0410*/  @!P5 SEL R37, R37, R8, P0 ;  /* 0x000000082525d207 */ /* 0x000fe20000000000 */
[----:B------:R-:W-:Y:S01]  /*0420*/  VIADD R8, R10, 0x1 ;  /* 0x000000010a087836 */ /* 0x000fe20000000000 */
[----:B------:R-:W-:-:S02]  /*0430*/  FSETP.NAN.AND P0, PT, R11, R11, PT ;  /* 0x0000000b0b00720b */ /* 0x000fc40003f08000 */
[----:B------:R-:W-:Y:S02]  /*0440*/  P2R R46, PR, RZ, 0x8 ;  /* 0x00000008ff2e7803 */ /* 0x000fe40000000000 */
[----:B------:R-:W-:Y:S02]  /*0450*/  @!P4 SEL R11, R11, R30, P0 ;  /* 0x0000001e0b0bc207 */ /* 0x000fe40000000000 */
[----:B------:R-:W-:Y:S02]  /*0460*/  CS2R R30, SRZ ;  /* 0x00000000001e7805 */ /* 0x000fe4000001ff00 */
[----:B------:R-:W-:Y:S02]  /*0470*/  FSETP.NAN.AND P0, PT, R39, R39, PT ;  /* 0x000000272700720b */ /* 0x000fe40003f08000 */
[----:B------:R-:W-:Y:S02]  /*0480*/  IADD3 R7, R9, -0x2d7c, R32 ;  /* 0xffffd28409077810 */ /* 0x000fe40007ffe020 */
[----:B------:R-:W-:-:S02]  /*0490*/  @!P3 SEL R39, R39, R14, P0 ;  /* 0x0000000e2727b207 */ /* 0x000fc40000000000 */
[----:B------:R-:W-:Y:S02]  /*04a0*/  ISETP.GE.U32.AND P3, PT, R8, 0x10, PT ;  /* 0x000000100800780c */ /* 0x000fe40003f66070 */
[----:B------:R-:W-:Y:S02]  /*04b0*/  P2R R38, PR, RZ, 0x20 ;  /* 0x00000020ff267803 */ /* 0x000fe40000000000 */
[----:B------:R-:W-:Y:S02]  /*04c0*/  ISETP.GT.AND P0, PT, R25, RZ, !P3 ;  /* 0x000000ff1900720c */ /* 0x000fe40005f04270 */
[----:B------:R-:W-:Y:S02]  /*04d0*/  P2R R34, PR, RZ, 0x10 ;  /* 0x00000010ff227803 */ /* 0x000fe40000000000 */
[----:B------:R-:W-:-:S13]  /*04e0*/  ISETP.LT.AND P0, PT, R32, 0x2d8, P0 ;  /* 0x000002d82000780c */ /* 0x000fda0000701270 */
[----:B------:R1:W2:Y:S02]  /*04f0*/  @P0 LDG.E.EL.128 R28, desc[UR6][R4.64] ;  /* 0x00000006041c0981 */ /* 0x0002a4000c2e1d00 */
[----:B-1----:R-:W-:-:S05]  /*0500*/  IADD3 R5, R9, -0x3054, R32 ;  /* 0xffffcfac09057810 */ /* 0x002fca0007ffe020 */
[----:B------:R-:W-:-:S05]  /*0510*/  IMAD.WIDE R4, R5, 0x4, R2 ;  /* 0x0000000405047825 */ /* 0x000fca00078e0202 */
[----:B------:R1:W3:Y:S01]  /*0520*/  @P2 LDG.E.EL.128 R48, desc[UR6][R4.64] ;  /* 0x0000000604302981 */ /* 0x0002e2000c2e1d00 */
[----:B------:R-:W-:Y:S01]  /*0530*/  IMAD.WIDE R6, R7, 0x4, R2 ;  /* 0x0000000407067825 */ /* 0x000fe200078e0202 */
[----:B-1----:R-:W-:-:S05]  /*0540*/  IADD3 R5, R9, -0x2aa4, R32 ;  /* 0xffffd55c09057810 */ /* 0x002fca0007ffe020 */
[----:B------:R-:W-:-:S05]  /*0550*/  IMAD.WIDE R4, R5, 0x4, R2 ;  /* 0x0000000405047825 */ /* 0x000fca00078e0202 */
[----:B------:R-:W4:Y:S01]  /*0560*/  @P0 LDG.E.EL.128 R52, desc[UR6][R4.64] ;  /* 0x0000000604340981 */ /* 0x000f22000c2e1d00 */
[----:B--2---:R-:W-:Y:S02]  /*0570*/  SEL R22, R31, 0xff800000, P0 ;  /* 0xff8000001f167807 */ /* 0x004fe40000000000 */
[----:B------:R-:W-:Y:S02]  /*0580*/  SEL R20, R30, 0xff800000, P0 ;  /* 0xff8000001e147807 */ /* 0x000fe40000000000 */
[-C--:B------:R-:W-:Y:S02]  /*0590*/  FSETP.GEU.AND P5, PT, R39, R22.reuse, PT ;  /* 0x000000162700720b */ /* 0x080fe40003fae000 */
[----:B------:R-:W-:Y:S02]  /*05a0*/  FSETP.NAN.AND P4, PT, R22, R22, PT ;  /* 0x000000161600720b */ /* 0x000fe40003f88000 */
[----:B------:R-:W-:Y:S02]  /*05b0*/  P2R R65, PR, RZ, 0x20 ;  /* 0x00000020ff417803 */ /* 0x000fe40000000000 */
[----:B------:R-:W-:-:S07]  /*05c0*/  SEL R14, R29, 0xff800000, P0 ;  /* 0xff8000001d0e7807 */ /* 0x000fce0000000000 */
[----:B------:R-:W-:Y:S02]  /*05d0*/  @P5 SEL R22, R22, R39, P4 ;  /* 0x0000002716165207 */ /* 0x000fe40002000000 */
[----:B------:R-:W-:Y:S02]  /*05e0*/  FSETP.GEU.AND P5, PT, R11, R20, PT ;  /* 0x000000140b00720b */ /* 0x000fe40003fae000 */
[----:B---3--:R-:W-:Y:S02]  /*05f0*/  SEL R13, R48, 0xff800000, P2 ;  /* 0xff800000300d7807 */ /* 0x008fe40001000000 */
[----:B------:R-:W-:Y:S02]  /*0600*/  SEL R24, R49, 0xff800000, P2 ;  /* 0xff80000031187807 */ /* 0x000fe40001000000 */
[----:B------:R-:W-:Y:S02]  /*0610*/  CS2R R48, SRZ ;  /* 0x0000000000307805 */ /* 0x000fe4000001ff00 */
[----:B------:R-:W-:-:S02]  /*0620*/  SEL R15, R50, 0xff800000, P2 ;  /* 0xff800000320f7807 */ /* 0x000fc40001000000 */
[----:B------:R-:W-:Y:S02]  /*0630*/  SEL R26, R51, 0xff800000, P2 ;  /* 0xff800000331a7807 */ /* 0x000fe40001000000 */
[----:B------:R-:W-:Y:S02]  /*0640*/  CS2R R50, SRZ ;  /* 0x0000000000327805 */ /* 0x000fe4000001ff00 */
[C---:B------:R-:W-:Y:S02]  /*0650*/  FSETP.NAN.AND P4, PT, R20.reuse, R20, PT ;  /* 0x000000141400720b */ /* 0x040fe40003f88000 */
[----:B------:R-:W-:Y:S02]  /*0660*/  P2R R61, PR, RZ, 0x20 ;  /* 0x00000020ff3d7803 */ /* 0x000fe40000000000 */
[----:B------:R-:W-:Y:S01]  /*0670*/  @P5 SEL R20, R20, R11, P4 ;  /* 0x0000000b14145207 */ /* 0x000fe20002000000 */
[----:B------:R4:W2:Y:S01]  /*0680*/  @P1 LDG.E.EL.128 R48, desc[UR6][R6.64] ;  /* 0x0000000606301981 */ /* 0x0008a2000c2e1d00 */
[----:B------:R-:W-:-:S02]  /*0690*/  FSETP.GEU.AND P5, PT, R37, R14, PT ;  /* 0x0000000e2500720b */ /* 0x000fc40003fae000 */
[----:B------:R-:W-:Y:S02]  /*06a0*/  FSETP.NAN.AND P4, PT, R14, R14, PT ;  /* 0x0000000e0e00720b */ /* 0x000fe40003f88000 */
[----:B------:R-:W-:Y:S02]  /*06b0*/  SEL R11, R28, 0xff800000, P0 ;  /* 0xff8000001c0b7807 */ /* 0x000fe40000000000 */
[----:B------:R-:W-:-:S07]  /*06c0*/  P2R R59, PR, RZ, 0x20 ;  /* 0x00000020ff3b7803 */ /* 0x000fce0000000000 */
[----:B------:R-:W-:Y:S02]  /*06d0*/  @P5 SEL R14, R14, R37, P4 ;  /* 0x000000250e0e5207 */ /* 0x000fe40002000000 */
[-C--:B------:R-:W-:Y:S02]  /*06e0*/  FSETP.GEU.AND P5, PT, R36, R11.reuse, PT ;  /* 0x0000000b2400720b */ /* 0x080fe40003fae000 */
[----:B------:R-:W-:Y:S02]  /*06f0*/  FSETP.NAN.AND P4, PT, R11, R11, PT ;  /* 0x0000000b0b00720b */ /* 0x000fe40003f88000 */
[----:B------:R-:W-:-:S09]  /*0700*/  P2R R28, PR, RZ, 0x20 ;  /* 0x00000020ff1c7803 */ /* 0x000fd20000000000 */
[----:B------:R-:W-:Y:S02]  /*0710*/  @P5 SEL R11, R11, R36, P4 ;  /* 0x000000240b0b5207 */ /* 0x000fe40002000000 */
[----:B----4-:R-:W-:Y:S02]  /*0720*/  SEL R7, R52, 0xff800000, P0 ;  /* 0xff80000034077807 */ /* 0x010fe40000000000 */
[----:B------:R-:W-:Y:S02]  /*0730*/  SEL R6, R53, 0xff800000, P0 ;  /* 0xff80000035067807 */ /* 0x000fe40000000000 */
[----:B------:R-:W-:-:S05]  /*0740*/  IADD3 R5, R9, -0x2d8, R32 ;  /* 0xfffffd2809057810 */ /* 0x000fca0007ffe020 */
[----:B------:R-:W-:Y:S01]  /*0750*/  IMAD.WIDE R4, R5, 0x4, R2 ;  /* 0x0000000405047825 */ /* 0x000fe200078e0202 */
[----:B------:R-:W-:Y:S02]  /*0760*/  CS2R R52, SRZ ;  /* 0x0000000000347805 */ /* 0x000fe4000001ff00 */
[----:B--2---:R-:W-:Y:S02]  /*0770*/  SEL R51, R51, 0xff800000, P1 ;  /* 0xff80000033337807 */ /* 0x004fe40000800000 */
[----:B------:R-:W-:Y:S02]  /*0780*/  SEL R50, R50, 0xff800000, P1 ;  /* 0xff80000032327807 */ /* 0x000fe40000800000 */
[----:B------:R-:W-:Y:S02]  /*0790*/  FSETP.GT.AND P5, PT, R51, R26, PT ;  /* 0x0000001a3300720b */ /* 0x000fe40003fa4000 */
[----:B------:R-:W-:Y:S02]  /*07a0*/  FSETP.GT.AND P2, PT, R50, R15, PT ;  /* 0x0000000f3200720b */ /* 0x000fe40003f44000 */
[----:B------:R-:W-:-:S02]  /*07b0*/  SEL R48, R48, 0xff800000, P1 ;  /* 0xff80000030307807 */ /* 0x000fc40000800000 */
[----:B------:R-:W-:Y:S02]  /*07c0*/  SEL R49, R49, 0xff800000, P1 ;  /* 0xff80000031317807 */ /* 0x000fe40000800000 */
[----:B------:R-:W-:-:S05]  /*07d0*/  FSETP.NAN.AND P1, PT, R51, R51, PT ;  /* 0x000000333300720b */ /* 0x000fca0003f28000 */
[----:B------:R-:W-:Y:S02]  /*07e0*/  @!P5 SEL R51, R51, R26, P1 ;  /* 0x0000001a3333d207 */ /* 0x000fe40000800000 */
[C---:B------:R-:W-:Y:S02]  /*07f0*/  FSETP.NAN.AND P1, PT, R50.reuse, R50, PT ;  /* 0x000000323200720b */ /* 0x040fe40003f28000 */
[----:B------:R-:W-:Y:S02]  /*0800*/  P2R R70, PR, RZ, 0x4 ;  /* 0x00000004ff467803 */ /* 0x000fe40000000000 */
[----:B------:R-:W-:Y:S02]  /*0810*/  @!P2 SEL R50, R50, R15, P1 ;  /* 0x0000000f3232a207 */ /* 0x000fe40000800000 */
[C---:B------:R-:W-:Y:S02]  /*0820*/  FSETP.GT.AND P2, PT, R49.reuse, R24, PT ;  /* 0x000000183100720b */ /* 0x040fe40003f44000 */
[----:B------:R-:W-:-:S02]  /*0830*/  FSETP.NAN.AND P1, PT, R49, R49, PT ;  /* 0x000000313100720b */ /* 0x000fc40003f28000 */
[----:B------:R-:W-:-:S09]  /*0840*/  P2R R98, PR, RZ, 0x4 ;  /* 0x00000004ff627803 */ /* 0x000fd20000000000 */
[----:B------:R-:W-:Y:S02]  /*0850*/  @!P2 SEL R49, R49, R24, P1 ;  /* 0x000000183131a207 */ /* 0x000fe40000800000 */
[C---:B------:R-:W-:Y:S02]  /*0860*/  FSETP.GT.AND P2, PT, R48.reuse, R13, PT ;  /* 0x0000000d3000720b */ /* 0x040fe40003f44000 */
[----:B------:R-:W-:Y:S02]  /*0870*/  FSETP.NAN.AND P1, PT, R48, R48, PT ;  /* 0x000000303000720b */ /* 0x000fe40003f28000 */
[----:B------:R-:W-:-:S09]  /*0880*/  P2R R93, PR, RZ, 0x4 ;  /* 0x00000004ff5d7803 */ /* 0x000fd20000000000 */
[----:B------:R-:W-:-:S04]  /*0890*/  @!P2 SEL R48, R48, R13, P1 ;  /* 0x0000000d3030a207 */ /* 0x000fc80000800000 */
[-C--:B------:R-:W-:Y:S02]  /*08a0*/  FSETP.GEU.AND P2, PT, R48, R7.reuse, PT ;  /* 0x000000073000720b */ /* 0x080fe40003f4e000 */
[----:B------:R-:W-:Y:S02]  /*08b0*/  FSETP.GEU.AND P1, PT, R49, R6, PT ;  /* 0x000000063100720b */ /* 0x000fe40003f2e000 */
[----:B------:R-:W-:Y:S02]  /*08c0*/  SEL R13, R54, 0xff800000, P0 ;  /* 0xff800000360d7807 */ /* 0x000fe40000000000 */
[----:B------:R-:W-:Y:S02]  /*08d0*/  SEL R24, R55, 0xff800000, P0 ;  /* 0xff80000037187807 */ /* 0x000fe40000000000 */
[----:B------:R-:W-:-:S05]  /*08e0*/  FSETP.NAN.AND P0, PT, R7, R7, PT ;  /* 0x000000070700720b */ /* 0x000fca0003f08000 */
[----:B------:R-:W-:Y:S02]  /*08f0*/  @P2 SEL R7, R7, R48, P0 ;  /* 0x0000003007072207 */ /* 0x000fe40000000000 */
[C---:B------:R-:W-:Y:S02]  /*0900*/  FSETP.NAN.AND P0, PT, R6.reuse, R6, PT ;  /* 0x000000060600720b */ /* 0x040fe40003f08000 */
[----:B------:R-:W-:Y:S02]  /*0910*/  P2R R72, PR, RZ, 0x2 ;  /* 0x00000002ff487803 */ /* 0x000fe40000000000 */
[----:B------:R-:W-:Y:S02]  /*0920*/  @P1 SEL R6, R6, R49, P0 ;  /* 0x0000003106061207 */ /* 0x000fe40000000000 */
[-C--:B------:R-:W-:Y:S02]  /*0930*/  FSETP.GEU.AND P1, PT, R50, R13.reuse, PT ;  /* 0x0000000d3200720b */ /* 0x080fe40003f2e000 */
[----:B------:R-:W-:-:S02]  /*0940*/  FSETP.NAN.AND P0, PT, R13, R13, PT ;  /* 0x0000000d0d00720b */ /* 0x000fc40003f08000 */
[----:B------:R-:W-:-:S09]  /*0950*/  P2R R83, PR, RZ, 0x2 ;  /* 0x00000002ff537803 */ /* 0x000fd20000000000 */
[----:B------:R-:W-:Y:S02]  /*0960*/  @P1 SEL R13, R13, R50, P0 ;  /* 0x000000320d0d1207 */ /* 0x000fe40000000000 */
[-C--:B------:R-:W-:Y:S02]  /*0970*/  FSETP.GEU.AND P1, PT, R51, R24.reuse, PT ;  /* 0x000000183300720b */ /* 0x080fe40003f2e000 */
[----:B------:R-:W-:-:S11]  /*0980*/  FSETP.NAN.AND P0, PT, R24, R24, PT ;  /* 0x000000181800720b */ /* 0x000fd60003f08000 */
[----:B------:R-:W-:Y:S02]  /*0990*/  @P1 SEL R24, R24, R51, P0 ;  /* 0x0000003318181207 */ /* 0x000fe40000000000 */
[----:B------:R-:W-:-:S04]  /*09a0*/  ISETP.GT.AND P0, PT, R25, -0x1, PT ;  /* 0xffffffff1900780c */ /* 0x000fc80003f04270 */
[----:B------:R-:W-:-:S04]  /*09b0*/  ISETP.GT.AND P0, PT, R10, RZ, P0 ;  /* 0x000000ff0a00720c */ /* 0x000fc80000704270 */
[----:B------:R-:W-:Y:S02]  /*09c0*/  ISETP.LT.AND P0, PT, R32, 0x2d8, P0 ;  /* 0x000002d82000780c */ /* 0x000fe40000701270 */
[----:B------:R-:W-:Y:S02]  /*09d0*/  CS2R R48, SRZ ;  /* 0x0000000000307805 */ /* 0x000fe4000001ff00 */
[----:B------:R-:W-:-:S09]  /*09e0*/  CS2R R50, SRZ ;  /* 0x0000000000327805 */ /* 0x000fd2000001ff00 */
[----:B------:R1:W2:Y:S01]  /*09f0*/  @P0 LDG.E.EL.128 R48, desc[UR6][R4.64] ;  /* 0x0000000604300981 */ /* 0x0002a2000c2e1d00 */
[----:B------:R-:W-:Y:S02]  /*0a00*/  CS2R R54, SRZ ;  /* 0x0000000000367805 */ /* 0x000fe4000001ff00 */
[----:B-1----:R-:W-:-:S05]  /*0a10*/  IADD3 R5, R9, -0x2d4, R32 ;  /* 0xfffffd2c09057810 */ /* 0x002fca0007ffe020 */
[----:B------:R-:W-:-:S05]  /*0a20*/  IMAD.WIDE R4, R5, 0x4, R2 ;  /* 0x0000000405047825 */ /* 0x000fca00078e0202 */
[----:B------:R-:W3:Y:S01]  /*0a30*/  @P0 LDG.E.EL.128 R52, desc[UR6][R4.64] ;  /* 0x0000000604340981 */ /* 0x000ee2000c2e1d00 */
[----:B------:R-:W-:Y:S02]  /*0a40*/  P2R R94, PR, RZ, 0x4 ;  /* 0x00000004ff5e7803 */ /* 0x000fe40000000000 */
[----:B------:R-:W-:Y:S02]  /*0a50*/  P2R R82, PR, RZ, 0x2 ;  /* 0x00000002ff527803 */ /* 0x000fe40000000000 */
[----:B--2---:R-:W-:-:S04]  /*0a60*/  SEL R48, R48, 0xff800000, P0 ;  /* 0xff80000030307807 */ /* 0x004fc80000000000 */
[-C--:B------:R-:W-:Y:S02]  /*0a70*/  FSETP.GEU.AND P2, PT, R11, R48.reuse, PT ;  /* 0x000000300b00720b */ /* 0x080fe40003f4e000 */
[----:B------:R-:W-:Y:S02]  /*0a80*/  FSETP.NAN.AND P1, PT, R48, R48, PT ;  /* 0x000000303000720b */ /* 0x000fe40003f28000 */
[----:B------:R-:W-:Y:S02]  /*0a90*/  SEL R49, R49, 0xff800000, P0 ;  /* 0xff80000031317807 */ /* 0x000fe40000000000 */
[----:B------:R-:W-:-:S07]  /*0aa0*/  P2R R45, PR, RZ, 0x4 ;  /* 0x00000004ff2d7803 */ /* 0x000fce0000000000 */
[----:B------:R-:W-:Y:S02]  /*0ab0*/  @P2 SEL R48, R48, R11, P1 ;  /* 0x0000000b30302207 */ /* 0x000fe40000800000 */
        /* <DEDUP_REMOVED lines=12> */
[----:B---3--:R-:W-:Y:S02]  /*0b80*/  SEL R54, R54, 0xff800000, P0 ;  /* 0xff80000036367807 */ /* 0x008fe40000000000 */
[----:B------:R-:W-:Y:S02]  /*0b90*/  P2R R39, PR, RZ, 0x4 ;  /* 0x00000004ff277803 */ /* 0x000fe40000000000 */
[----:B------:R-:W-:-:S05]  /*0ba0*/  SEL R53, R53, 0xff800000, P0 ;  /* 0xff80000035357807 */ /* 0x000fca0000000000 */
[----:B------:R-:W-:Y:S02]  /*0bb0*/  @P2 SEL R51, R51, R22, P1 ;  /* 0x0000001633332207 */ /* 0x000fe40000800000 */
        /* <DEDUP_REMOVED lines=14> */
[----:B------:R-:W-:Y:S02]  /*0ca0*/  FSETP.NAN.AND P0, PT, R55, R55, PT ;  /* 0x000000373700720b */ /* 0x000fe40003f08000 */
[----:B------:R-:W-:Y:S02]  /*0cb0*/  LOP3.LUT R6, R25, R10, RZ, 0xfc, !PT ;  /* 0x0000000a19067212 */ /* 0x000fe400078efcff */
[----:B------:R-:W-:-:S07]  /*0cc0*/  P2R R78, PR, RZ, 0x2 ;  /* 0x00000002ff4e7803 */ /* 0x000fce0000000000 */
[----:B------:R-:W-:Y:S02]  /*0cd0*/  @P1 SEL R55, R55, R24, P0 ;  /* 0x0000001837371207 */ /* 0x000fe40000000000 */
[----:B------:R-:W-:-:S04]  /*0ce0*/  ISETP.GE.AND P0, PT, R32, 0x2d8, PT ;  /* 0x000002d82000780c */ /* 0x000fc80003f06270 */
[----:B------:R-:W-:Y:S02]  /*0cf0*/  ISETP.GT.AND P1, PT, R6, -0x1, !P0 ;  /* 0xffffffff0600780c */ /* 0x000fe40004724270 */
[----:B------:R-:W-:-:S05]  /*0d00*/  IADD3 R11, R9, 0x4, R32 ;  /* 0x00000004090b7810 */ /* 0x000fca0007ffe020 */
[----:B------:R-:W-:-:S06]  /*0d10*/  IMAD.WIDE R4, R11, 0x4, R2 ;  /* 0x000000040b047825 */ /* 0x000fcc00078e0202 */
[----:B------:R1:W2:Y:S01]  /*0d20*/  @P1 LDG.E.EL.128 R84, desc[UR6][R4.64] ;  /* 0x0000000604541981 */ /* 0x0002a2000c2e1d00 */
[----:B------:R-:W-:Y:S01]  /*0d30*/  P2R R79, PR, RZ, 0x4 ;  /* 0x00000004ff4f7803 */ /* 0x000fe20000000000 */
[----:B------:R-:W-:-:S04]  /*0d40*/  IMAD.IADD R23, R32, 0x1, R9 ;  /* 0x0000000120177824 */ /* 0x000fc800078e0209 */
[----:B-1----:R-:W-:Y:S01]  /*0d50*/  IMAD.WIDE R4, R23, 0x4, R2 ;  /* 0x0000000417047825 */ /* 0x002fe200078e0202 */
        /* <DEDUP_REMOVED lines=18> */
[----:B------:R-:W-:-:S09]  /*0e80*/  CS2R R52, SRZ ;  /* 0x0000000000347805 */ /* 0x000fd2000001ff00 */
[----:B------:R-:W-:Y:S02]  /*0e90*/  @P4 SEL R26, R26, R55, P2 ;  /* 0x000000371a1a4207 */ /* 0x000fe40001000000 */
[----:B------:R-:W-:-:S06]  /*0ea0*/  CS2R R54, SRZ ;  /* 0x0000000000367805 */ /* 0x000fcc000001ff00 */
[----:B------:R1:W2:Y:S01]  /*0eb0*/  @P1 LDG.E.EL.128 R52, desc[UR6][R4.64] ;  /* 0x0000000604341981 */ /* 0x0002a2000c2e1d00 */
[----:B------:R-:W-:Y:S02]  /*0ec0*/  P2R R74, PR, RZ, 0x10 ;  /* 0x00000010ff4a7803 */ /* 0x000fe40000000000 */
[----:B------:R-:W-:Y:S02]  /*0ed0*/  CS2R R6, SRZ ;  /* 0x0000000000067805 */ /* 0x000fe4000001ff00 */
[----:B-1----:R-:W-:Y:S02]  /*0ee0*/  CS2R R4, SRZ ;  /* 0x0000000000047805 */ /* 0x002fe4000001ff00 */
[----:B--2---:R-:W-:Y:S02]  /*0ef0*/  SEL R22, R55, 0xff800000, P1 ;  /* 0xff80000037167807 */ /* 0x004fe40000800000 */
[----:B------:R-:W-:Y:S02]  /*0f00*/  SEL R54, R54, 0xff800000, P1 ;  /* 0xff80000036367807 */ /* 0x000fe40000800000 */
[----:B------:R-:W-:-:S02]  /*0f10*/  FSETP.GEU.AND P4, PT, R51, R22, PT ;  /* 0x000000163300720b */ /* 0x000fc40003f8e000 */
        /* <DEDUP_REMOVED lines=14> */
[----:B------:R-:W-:-:S09]  /*1000*/  IADD3 R15, R9, 0x2d8, R32 ;  /* 0x000002d8090f7810 */ /* 0x000fd20007ffe020 */
[----:B------:R-:W-:Y:S02]  /*1010*/  @P2 SEL R13, R13, R48, P1 ;  /* 0x000000300d0d2207 */ /* 0x000fe40000800000 */
[----:B------:R-:W-:-:S04]  /*1020*/  ISETP.GT.AND P1, PT, R25, -0x1, !P3 ;  /* 0xffffffff1900780c */ /* 0x000fc80005f24270 */
[----:B------:R-:W-:Y:S01]  /*1030*/  ISETP.LT.AND P1, PT, R32, 0x2d8, P1 ;  /* 0x000002d82000780c */ /* 0x000fe20000f21270 */
[----:B------:R-:W-:-:S12]  /*1040*/  IMAD.WIDE R14, R15, 0x4, R2 ;  /* 0x000000040f0e7825 */ /* 0x000fd800078e0202 */
[----:B------:R1:W2:Y:S01]  /*1050*/  @P1 LDG.E.EL.128 R4, desc[UR6][R14.64] ;  /* 0x000000060e041981 */ /* 0x0002a2000c2e1d00 */
[----:B------:R-:W-:Y:S02]  /*1060*/  P2R R60, PR, RZ, 0x10 ;  /* 0x00000010ff3c7803 */ /* 0x000fe40000000000 */
[----:B------:R-:W-:Y:S02]  /*1070*/  P2R R63, PR, RZ, 0x4 ;  /* 0x00000004ff3f7803 */ /* 0x000fe40000000000 */
[----:B-1----:R-:W-:-:S05]  /*1080*/  IADD3 R15, R9, 0x2dc, R32 ;  /* 0x000002dc090f7810 */ /* 0x002fca0007ffe020 */
[----:B------:R-:W-:Y:S01]  /*1090*/  IMAD.WIDE R14, R15, 0x4, R2 ;  /* 0x000000040f0e7825 */ /* 0x000fe200078e0202 */
[----:B--2---:R-:W-:-:S04]  /*10a0*/  SEL R36, R4, 0xff800000, P1 ;  /* 0xff80000004247807 */ /* 0x004fc80000800000 */
[-C--:B------:R-:W-:Y:S02]  /*10b0*/  FSETP.GEU.AND P4, PT, R13, R36.reuse, PT ;  /* 0x000000240d00720b */ /* 0x080fe40003f8e000 */
[----:B------:R-:W-:Y:S02]  /*10c0*/  FSETP.NAN.AND P2, PT, R36, R36, PT ;  /* 0x000000242400720b */ /* 0x000fe40003f48000 */
[----:B------:R-:W-:Y:S02]  /*10d0*/  SEL R31, R6, 0xff800000, P1 ;  /* 0xff800000061f7807 */ /* 0x000fe40000800000 */
[----:B------:R-:W-:Y:S02]  /*10e0*/  SEL R33, R7, 0xff800000, P1 ;  /* 0xff80000007217807 */ /* 0x000fe40000800000 */
[----:B------:R-:W-:-:S05]  /*10f0*/  CS2R R6, SRZ ;  /* 0x0000000000067805 */ /* 0x000fca000001ff00 */
[----:B------:R-:W-:Y:S02]  /*1100*/  @P4 SEL R36, R36, R13, P2 ;  /* 0x0000000d24244207 */ /* 0x000fe40001000000 */
[----:B------:R-:W-:Y:S02]  /*1110*/  SEL R13, R5, 0xff800000, P1 ;  /* 0xff800000050d7807 */ /* 0x000fe40000800000 */
[----:B------:R-:W-:-:S06]  /*1120*/  CS2R R4, SRZ ;  /* 0x0000000000047805 */ /* 0x000fcc000001ff00 */
[----:B------:R1:W2:Y:S01]  /*1130*/  @P1 LDG.E.EL.128 R4, desc[UR6][R14.64] ;  /* 0x000000060e041981 */ /* 0x0002a2000c2e1d00 */
[----:B------:R-:W-:Y:S02]  /*1140*/  P2R R66, PR, RZ, 0x10 ;  /* 0x00000010ff427803 */ /* 0x000fe40000000000 */
[-C--:B------:R-:W-:Y:S02]  /*1150*/  FSETP.GEU.AND P4, PT, R20, R13.reuse, PT ;  /* 0x0000000d1400720b */ /* 0x080fe40003f8e000 */
[----:B------:R-:W-:Y:S02]  /*1160*/  FSETP.NAN.AND P2, PT, R13, R13, PT ;  /* 0x0000000d0d00720b */ /* 0x000fe40003f48000 */
[----:B------:R-:W-:-:S09]  /*1170*/  P2R R67, PR, RZ, 0x10 ;  /* 0x00000010ff437803 */ /* 0x000fd20000000000 */
[----:B------:R-:W-:Y:S02]  /*1180*/  @P4 SEL R13, R13, R20, P2 ;  /* 0x000000140d0d4207 */ /* 0x000fe40001000000 */
[-C--:B------:R-:W-:Y:S02]  /*1190*/  FSETP.GEU.AND P4, PT, R54, R31.reuse, PT ;  /* 0x0000001f3600720b */ /* 0x080fe40003f8e000 */
[----:B------:R-:W-:Y:S02]  /*11a0*/  FSETP.NAN.AND P2, PT, R31, R31, PT ;  /* 0x0000001f1f00720b */ /* 0x000fe40003f48000 */
[----:B------:R-:W-:-:S09]  /*11b0*/  P2R R68, PR, RZ, 0x10 ;  /* 0x00000010ff447803 */ /* 0x000fd20000000000 */
[----:B------:R-:W-:Y:S02]  /*11c0*/  @P4 SEL R31, R31, R54, P2 ;  /* 0x000000361f1f4207 */ /* 0x000fe40001000000 */
[-C--:B------:R-:W-:Y:S02]  /*11d0*/  FSETP.GEU.AND P4, PT, R22, R33.reuse, PT ;  /* 0x000000211600720b */ /* 0x080fe40003f8e000 */
[----:B------:R-:W-:Y:S02]  /*11e0*/  FSETP.NAN.AND P2, PT, R33, R33, PT ;  /* 0x000000212100720b */ /* 0x000fe40003f48000 */
[----:B------:R-:W-:-:S09]  /*11f0*/  P2R R69, PR, RZ, 0x10 ;  /* 0x00000010ff457803 */ /* 0x000fd20000000000 */
[----:B------:R-:W-:Y:S01]  /*1200*/  @P4 SEL R33, R33, R22, P2 ;  /* 0x0000001621214207 */ /* 0x000fe20001000000 */
[----:B------:R-:W-:Y:S01]  /*1210*/  VIADD R25, R25, 0x1 ;  /* 0x0000000119197836 */ /* 0x000fe20000000000 */
[----:B-1----:R-:W-:-:S05]  /*1220*/  IADD3 R15, R9, 0x2aa8, R32 ;  /* 0x00002aa8090f7810 */ /* 0x002fca0007ffe020 */
[----:B------:R-:W-:Y:S01]  /*1230*/  IMAD.WIDE R14, R15, 0x4, R2 ;  /* 0x000000040f0e7825 */ /* 0x000fe200078e0202 */
[----:B--2---:R-:W-:Y:S02]  /*1240*/  SEL R22, R6, 0xff800000, P1 ;  /* 0xff80000006167807 */ /* 0x004fe40000800000 */
[----:B------:R-:W-:Y:S02]  /*1250*/  SEL R35, R5, 0xff800000, P1 ;  /* 0xff80000005237807 */ /* 0x000fe40000800000 */
[----:B------:R-:W-:Y:S02]  /*1260*/  FSETP.GEU.AND P4, PT, R29, R22, PT ;  /* 0x000000161d00720b */ /* 0x000fe40003f8e000 */
[----:B------:R-:W-:Y:S02]  /*1270*/  FSETP.GEU.AND P2, PT, R24, R35, PT ;  /* 0x000000231800720b */ /* 0x000fe40003f4e000 */
[----:B------:R-:W-:Y:S02]  /*1280*/  SEL R20, R4, 0xff800000, P1 ;  /* 0xff80000004147807 */ /* 0x000fe40000800000 */
[----:B------:R-:W-:-:S02]  /*1290*/  SEL R37, R7, 0xff800000, P1 ;  /* 0xff80000007257807 */ /* 0x000fc40000800000 */
        /* <DEDUP_REMOVED lines=11> */
[----:B------:R-:W-:-:S09]  /*1350*/  P2R R88, PR, RZ, 0x4 ;  /* 0x00000004ff587803 */ /* 0x000fd20000000000 */
[----:B------:R-:W-:Y:S02]  /*1360*/  @P2 SEL R37, R37, R26, P1 ;  /* 0x0000001a25252207 */ /* 0x000fe40000800000 */
[----:B------:R-:W-:-:S04]  /*1370*/  ISETP.GE.U32.AND P1, PT, R25, 0x10, PT ;  /* 0x000000101900780c */ /* 0x000fc80003f26070 */
[----:B------:R-:W-:-:S04]  /*1380*/  ISETP.GT.AND P2, PT, R10, RZ, !P1 ;  /* 0x000000ff0a00720c */ /* 0x000fc80004f44270 */
[----:B------:R-:W-:Y:S02]  /*1390*/  ISETP.LT.AND P2, PT, R32, 0x2d8, P2 ;  /* 0x000002d82000780c */ /* 0x000fe40001741270 */
[----:B------:R-:W-:Y:S02]  /*13a0*/  CS2R R4, SRZ ;  /* 0x0000000000047805 */ /* 0x000fe4000001ff00 */
[----:B------:R-:W-:-:S09]  /*13b0*/  CS2R R6, SRZ ;  /* 0x0000000000067805 */ /* 0x000fd2000001ff00 */
        /* <DEDUP_REMOVED lines=20> */
[----:B------:R-:W-:Y:S02]  /*1500*/  SEL R13, R4, 0xff800000, P2 ;  /* 0xff800000040d7807 */ /* 0x000fe40001000000 */
[----:B------:R-:W-:-:S06]  /*1510*/  CS2R R4, SRZ ;  /* 0x0000000000047805 */ /* 0x000fcc000001ff00 */
[----:B------:R1:W2:Y:S01]  /*1520*/  @P2 LDG.E.EL.128 R4, desc[UR6][R14.64] ;  /* 0x000000060e042981 */ /* 0x0002a2000c2e1d00 */
[----:B------:R-:W-:Y:S02]  /*1530*/  P2R R85, PR, RZ, 0x20 ;  /* 0x00000020ff557803 */ /* 0x000fe40000000000 */
[-C--:B------:R-:W-:Y:S02]  /*1540*/  FSETP.GEU.AND P5, PT, R36, R13.reuse, PT ;  /* 0x0000000d2400720b */ /* 0x080fe40003fae000 */
[----:B------:R-:W-:Y:S02]  /*1550*/  ISETP.GT.AND P1, PT, R10, -0x1, !P1 ;  /* 0xffffffff0a00780c */ /* 0x000fe40004f24270 */
[----:B------:R-:W-:Y:S02]  /*1560*/  FSETP.NAN.AND P4, PT, R13, R13, PT ;  /* 0x0000000d0d00720b */ /* 0x000fe40003f88000 */
[----:B------:R-:W-:Y:S02]  /*1570*/  ISETP.LT.AND P1, PT, R32, 0x2d8, P1 ;  /* 0x000002d82000780c */ /* 0x000fe40000f21270 */
[----:B-1----:R-:W-:-:S05]  /*1580*/  IADD3 R15, R9, 0x2d80, R32 ;  /* 0x00002d80090f7810 */ /* 0x002fca0007ffe020 */
[----:B------:R-:W-:Y:S01]  /*1590*/  @P5 SEL R13, R13, R36, P4 ;  /* 0x000000240d0d5207 */ /* 0x000fe20002000000 */
[----:B------:R-:W-:Y:S01]  /*15a0*/  IMAD.WIDE R14, R15, 0x4, R2 ;  /* 0x000000040f0e7825 */ /* 0x000fe200078e0202 */
[----:B--2---:R-:W-:Y:S02]  /*15b0*/  SEL R27, R4, 0xff800000, P2 ;  /* 0xff800000041b7807 */ /* 0x004fe40001000000 */
[----:B------:R-:W-:Y:S02]  /*15c0*/  SEL R36, R5, 0xff800000, P2 ;  /* 0xff80000005247807 */ /* 0x000fe40001000000 */
[----:B------:R-:W-:Y:S02]  /*15d0*/  CS2R R4, SRZ ;  /* 0x0000000000047805 */ /* 0x000fe4000001ff00 */
[----:B------:R-:W-:Y:S02]  /*15e0*/  SEL R49, R6, 0xff800000, P2 ;  /* 0xff80000006317807 */ /* 0x000fe40001000000 */
[----:B------:R-:W-:-:S02]  /*15f0*/  SEL R48, R7, 0xff800000, P2 ;  /* 0xff80000007307807 */ /* 0x000fc40001000000 */
[----:B------:R-:W-:-:S06]  /*1600*/  CS2R R6, SRZ ;  /* 0x0000000000067805 */ /* 0x000fcc000001ff00 */
[----:B------:R1:W2:Y:S02]  /*1610*/  @P1 LDG.E.EL.128 R4, desc[UR6][R14.64] ;  /* 0x000000060e041981 */ /* 0x0002a4000c2e1d00 */
[----:B-1----:R-:W-:-:S05]  /*1620*/  IADD3 R15, R9, 0x2d84, R32 ;  /* 0x00002d84090f7810 */ /* 0x002fca0007ffe020 */
[----:B------:R-:W-:Y:S01]  /*1630*/  IMAD.WIDE R14, R15, 0x4, R2 ;  /* 0x000000040f0e7825 */ /* 0x000fe200078e0202 */
[----:B------:R-:W-:Y:S02]  /*1640*/  P2R R86, PR, RZ, 0x20 ;  /* 0x00000020ff567803 */ /* 0x000fe40000000000 */
[-C--:B------:R-:W-:Y:S02]  /*1650*/  FSETP.GEU.AND P5, PT, R20, R27.reuse, PT ;  /* 0x0000001b1400720b */ /* 0x080fe40003fae000 */
[----:B------:R-:W-:Y:S02]  /*1660*/  FSETP.GEU.AND P4, PT, R35, R36, PT ;  /* 0x000000242300720b */ /* 0x000fe40003f8e000 */
[----:B------:R-:W-:Y:S02]  /*1670*/  FSETP.NAN.AND P2, PT, R27, R27, PT ;  /* 0x0000001b1b00720b */ /* 0x000fe40003f48000 */
[----:B------:R-:W-:-:S07]  /*1680*/  P2R R96, PR, RZ, 0x10 ;  /* 0x00000010ff607803 */ /* 0x000fce0000000000 */
[----:B------:R-:W-:Y:S02]  /*1690*/  @P5 SEL R27, R27, R20, P2 ;  /* 0x000000141b1b5207 */ /* 0x000fe40001000000 */
[----:B------:R-:W-:-:S04]  /*16a0*/  FSETP.NAN.AND P2, PT, R36, R36, PT ;  /* 0x000000242400720b */ /* 0x000fc80003f48000 */
[----:B------:R-:W-:Y:S02]  /*16b0*/  @P4 SEL R36, R36, R35, P2 ;  /* 0x0000002324244207 */ /* 0x000fe40001000000 */
[-C--:B------:R-:W-:Y:S02]  /*16c0*/  FSETP.GEU.AND P4, PT, R22, R49.reuse, PT ;  /* 0x000000311600720b */ /* 0x080fe40003f8e000 */
[----:B------:R-:W-:Y:S02]  /*16d0*/  FSETP.NAN.AND P2, PT, R49, R49, PT ;  /* 0x000000313100720b */ /* 0x000fe40003f48000 */
[----:B------:R-:W-:-:S09]  /*16e0*/  P2R R92, PR, RZ, 0x10 ;  /* 0x00000010ff5c7803 */ /* 0x000fd20000000000 */
[----:B------:R-:W-:Y:S02]  /*16f0*/  @P4 SEL R49, R49, R22, P2 ;  /* 0x0000001631314207 */ /* 0x000fe40001000000 */
[----:B------:R-:W-:Y:S02]  /*1700*/  FSETP.GEU.AND P4, PT, R37, R48, PT ;  /* 0x000000302500720b */ /* 0x000fe40003f8e000 */
[----:B--2---:R-:W-:Y:S02]  /*1710*/  SEL R29, R4, 0xff800000, P1 ;  /* 0xff800000041d7807 */ /* 0x004fe40000800000 */
[----:B------:R-:W-:Y:S02]  /*1720*/  SEL R24, R5, 0xff800000, P1 ;  /* 0xff80000005187807 */ /* 0x000fe40000800000 */
[----:B------:R-:W-:Y:S02]  /*1730*/  CS2R R4, SRZ ;  /* 0x0000000000047805 */ /* 0x000fe4000001ff00 */
[----:B------:R-:W-:-:S02]  /*1740*/  SEL R31, R6, 0xff800000, P1 ;  /* 0xff800000061f7807 */ /* 0x000fc40000800000 */
[----:B------:R-:W-:Y:S02]  /*1750*/  SEL R33, R7, 0xff800000, P1 ;  /* 0xff80000007217807 */ /* 0x000fe40000800000 */
[----:B------:R-:W-:-:S06]  /*1760*/  CS2R R6, SRZ ;  /* 0x0000000000067805 */ /* 0x000fcc000001ff00 */
[----:B------:R1:W2:Y:S01]  /*1770*/  @P1 LDG.E.EL.128 R4, desc[UR6][R14.64] ;  /* 0x000000060e041981 */ /* 0x0002a2000c2e1d00 */
[C---:B------:R-:W-:Y:S02]  /*1780*/  FSETP.NAN.AND P2, PT, R48.reuse, R48, PT ;  /* 0x000000303000720b */ /* 0x040fe40003f48000 */
[----:B------:R-:W-:Y:S02]  /*1790*/  P2R R97, PR, RZ, 0x10 ;  /* 0x00000010ff617803 */ /* 0x000fe40000000000 */
        /* <DEDUP_REMOVED lines=15> */
[----:B------:R-:W-:Y:S02]  /*1890*/  P2R R101, PR, RZ, 0x10 ;  /* 0x00000010ff657803 */ /* 0x000fe40000000000 */
[----:B------:R-:W-:-:S07]  /*18a0*/  SHF.R.S32.HI R12, RZ, 0x4, R12 ;  /* 0x00000004ff0c7819 */ /* 0x000fce000001140c */
[----:B------:R-:W-:Y:S02]  /*18b0*/  @P4 SEL R33, R33, R42, P2 ;  /* 0x0000002a21214207 */ /* 0x000fe40001000000 */
[----:B------:R-:W-:Y:S01]  /*18c0*/  P2R R95, PR, RZ, 0x20 ;  /* 0x00000020ff5f7803 */ /* 0x000fe20000000000 */
[----:B------:R-:W-:Y:S01]  /*18d0*/  IMAD R43, R43, 0x2d8, R32 ;  /* 0x000002d82b2b7824 */ /* 0x000fe200078e0220 */
[----:B-1----:R-:W-:-:S03]  /*18e0*/  CS2R R14, SRZ ;  /* 0x00000000000e7805 */ /* 0x002fc6000001ff00 */
[----:B------:R-:W-:Y:S01]  /*18f0*/  VIADD R37, R43, 0xffffd284 ;  /* 0xffffd2842b257836 */ /* 0x000fe20000000000 */
[----:B--2---:R-:W-:Y:S02]  /*1900*/  SEL R20, R6, 0xff800000, P1 ;  /* 0xff80000006147807 */ /* 0x004fe40000800000 */
[----:B------:R-:W-:Y:S02]  /*1910*/  SEL R40, R5, 0xff800000, P1 ;  /* 0xff80000005287807 */ /* 0x000fe40000800000 */
[----:B------:R-:W-:Y:S02]  /*1920*/  FSETP.GEU.AND P4, PT, R49, R20, PT ;  /* 0x000000143100720b */ /* 0x000fe40003f8e000 */
[----:B------:R-:W-:Y:S02]  /*1930*/  SEL R22, R4, 0xff800000, P1 ;  /* 0xff80000004167807 */ /* 0x000fe40000800000 */
[----:B------:R-:W-:Y:S02]  /*1940*/  FSETP.GEU.AND P2, PT, R36, R40, PT ;  /* 0x000000282400720b */ /* 0x000fe40003f4e000 */
[----:B------:R-:W-:-:S02]  /*1950*/  LEA.HI R4, R12, R12, RZ, 0x4 ;  /* 0x0000000c0c047211 */ /* 0x000fc400078f20ff */
[----:B------:R-:W-:Y:S02]  /*1960*/  SEL R41, R7, 0xff800000, P1 ;  /* 0xff80000007297807 */ /* 0x000fe40000800000 */
[----:B------:R-:W-:Y:S02]  /*1970*/  FSETP.NAN.AND P1, PT, R20, R20, PT ;  /* 0x000000141400720b */ /* 0x000fe40003f28000 */
[----:B------:R-:W-:Y:S02]  /*1980*/  LOP3.LUT R35, R4, 0xfffffff0, RZ, 0xc0, !PT ;  /* 0xfffffff004237812 */ /* 0x000fe400078ec0ff */
[----:B------:R-:W-:Y:S02]  /*1990*/  @P4 SEL R20, R20, R49, P1 ;  /* 0x0000003114144207 */ /* 0x000fe40000800000 */
[----:B------:R-:W-:Y:S01]  /*19a0*/  FSETP.NAN.AND P1, PT, R40, R40, PT ;  /* 0x000000282800720b */ /* 0x000fe20003f28000 */
[----:B------:R-:W-:Y:S01]  /*19b0*/  IMAD.IADD R35, R12, 0x1, -R35 ;  /* 0x000000010c237824 */ /* 0x000fe200078e0a23 */
[----:B------:R-:W-:-:S02]  /*19c0*/  P2R R107, PR, RZ, 0x4 ;  /* 0x00000004ff6b7803 */ /* 0x000fc40000000000 */
[----:B------:R-:W-:Y:S02]  /*19d0*/  @P2 SEL R40, R40, R36, P1 ;  /* 0x0000002428282207 */ /* 0x000fe40000800000 */
[----:B------:R-:W-:Y:S02]  /*19e0*/  FSETP.GEU.AND P2, PT, R27, R22, PT ;  /* 0x000000161b00720b */ /* 0x000fe40003f4e000 */
[----:B------:R-:W-:-:S04]  /*19f0*/  ISETP.GT.AND P5, PT, R35, RZ, PT ;  /* 0x000000ff2300720c */ /* 0x000fc80003fa4270 */
[C---:B------:R-:W-:Y:S02]  /*1a00*/  ISETP.GT.AND P6, PT, R10.reuse, RZ, P5 ;  /* 0x000000ff0a00720c */ /* 0x040fe40002fc4270 */
[----:B------:R-:W-:Y:S02]  /*1a10*/  ISETP.GT.AND P5, PT, R10, -0x1, P5 ;  /* 0xffffffff0a00780c */ /* 0x000fe40002fa4270 */
[----:B------:R-:W-:Y:S02]  /*1a20*/  FSETP.NAN.AND P1, PT, R22, R22, PT ;  /* 0x000000161600720b */ /* 0x000fe40003f28000 */
[C---:B------:R-:W-:Y:S02]  /*1a30*/  ISETP.LT.AND P6, PT, R32.reuse, 0x2d8, P6 ;  /* 0x000002d82000780c */ /* 0x040fe400037c1270 */
[----:B------:R-:W-:Y:S02]  /*1a40*/  ISETP.LT.AND P5, PT, R32, 0x2d8, P5 ;  /* 0x000002d82000780c */ /* 0x000fe40002fa1270 */
[----:B------:R-:W-:Y:S01]  /*1a50*/  @P2 SEL R22, R22, R27, P1 ;  /* 0x0000001b16162207 */ /* 0x000fe20000800000 */
[----:B------:R-:W-:Y:S01]  /*1a60*/  VIADD R27, R43, 0xffffcfac ;  /* 0xffffcfac2b1b7836 */ /* 0x000fe20000000000 */
[----:B------:R-:W-:-:S02]  /*1a70*/  CS2R R4, SRZ ;  /* 0x0000000000047805 */ /* 0x000fc4000001ff00 */
[----:B------:R-:W-:Y:S02]  /*1a80*/  CS2R R6, SRZ ;  /* 0x0000000000067805 */ /* 0x000fe4000001ff00 */
[----:B------:R-:W-:Y:S01]  /*1a90*/  CS2R R12, SRZ ;  /* 0x00000000000c7805 */ /* 0x000fe2000001ff00 */
[----:B------:R-:W-:-:S04]  /*1aa0*/  IMAD.WIDE R26, R27, 0x4, R2 ;  /* 0x000000041b1a7825 */ /* 0x000fc800078e0202 */
[----:B------:R-:W-:Y:S01]  /*1ab0*/  IMAD.WIDE R36, R37, 0x4, R2 ;  /* 0x0000000425247825 */ /* 0x000fe200078e0202 */
[----:B------:R-:W2:Y:S04]  /*1ac0*/  @P6 LDG.E.EL.128 R4, desc[UR6][R26.64] ;  /* 0x000000061a046981 */ /* 0x000ea8000c2e1d00 */
[----:B------:R-:W3:Y:S01]  /*1ad0*/  @P5 LDG.E.EL.128 R12, desc[UR6][R36.64] ;  /* 0x00000006240c5981 */ /* 0x000ee2000c2e1d00 */
[----:B------:R-:W-:Y:S02]  /*1ae0*/  P2R R104, PR, RZ, 0x4 ;  /* 0x00000004ff687803 */ /* 0x000fe40000000000 */
[-C--:B------:R-:W-:Y:S02]  /*1af0*/  FSETP.GEU.AND P2, PT, R48, R41.reuse, PT ;  /* 0x000000293000720b */ /* 0x080fe40003f4e000 */
[----:B------:R-:W-:-:S02]  /*1b00*/  FSETP.NAN.AND P1, PT, R41, R41, PT ;  /* 0x000000292900720b */ /* 0x000fc40003f28000 */
[----:B------:R-:W-:-:S09]  /*1b10*/  P2R R106, PR, RZ, 0x4 ;  /* 0x00000004ff6a7803 */ /* 0x000fd20000000000 */
[----:B------:R-:W-:Y:S02]  /*1b20*/  @P2 SEL R41, R41, R48, P1 ;  /* 0x0000003029292207 */ /* 0x000fe40000800000 */
[----:B--2---:R-:W-:Y:S02]  /*1b30*/  SEL R49, R4, 0xff800000, P6 ;  /* 0xff80000004317807 */ /* 0x004fe40003000000 */
[----:B---3--:R-:W-:-:S04]  /*1b40*/  SEL R42, R12, 0xff800000, P5 ;  /* 0xff8000000c2a7807 */ /* 0x008fc80002800000 */
[C---:B------:R-:W-:Y:S02]  /*1b50*/  FSETP.GT.AND P2, PT, R42.reuse, R49, PT ;  /* 0x000000312a00720b */ /* 0x040fe40003f44000 */
[----:B------:R-:W-:Y:S02]  /*1b60*/  FSETP.NAN.AND P1, PT, R42, R42, PT ;  /* 0x0000002a2a00720b */ /* 0x000fe40003f28000 */
[----:B------:R-:W-:Y:S02]  /*1b70*/  SEL R5, R5, 0xff800000, P6 ;  /* 0xff80000005057807 */ /* 0x000fe40003000000 */
[----:B------:R-:W-:Y:S02]  /*1b80*/  SEL R48, R13, 0xff800000, P5 ;  /* 0xff8000000d307807 */ /* 0x000fe40002800000 */
[----:B------:R-:W-:-:S05]  /*1b90*/  P2R R102, PR, RZ, 0x4 ;  /* 0x00000004ff667803 */ /* 0x000fca0000000000 */
[----:B------:R-:W-:Y:S02]  /*1ba0*/  @!P2 SEL R42, R42, R49, P1 ;  /* 0x000000312a2aa207 */ /* 0x000fe40000800000 */
[C---:B------:R-:W-:Y:S02]  /*1bb0*/  FSETP.GT.AND P2, PT, R48.reuse, R5, PT ;  /* 0x000000053000720b */ /* 0x040fe40003f44000 */
[----:B------:R-:W-:Y:S02]  /*1bc0*/  FSETP.NAN.AND P1, PT, R48, R48, PT ;  /* 0x000000303000720b */ /* 0x000fe40003f28000 */
[----:B------:R-:W-:Y:S02]  /*1bd0*/  SEL R14, R14, 0xff800000, P5 ;  /* 0xff8000000e0e7807 */ /* 0x000fe40002800000 */
[----:B------:R-:W-:-:S07]  /*1be0*/  P2R R103, PR, RZ, 0x4 ;  /* 0x00000004ff677803 */ /* 0x000fce0000000000 */
[----:B------:R-:W-:Y:S02]  /*1bf0*/  @!P2 SEL R48, R48, R5, P1 ;  /* 0x000000053030a207 */ /* 0x000fe40000800000 */
[----:B------:R-:W-:-:S04]  /*1c00*/  SEL R5, R6, 0xff800000, P6 ;  /* 0xff80000006057807 */ /* 0x000fc80003000000 */
[C---:B------:R-:W-:Y:S02]  /*1c10*/  FSETP.GT.AND P2, PT, R14.reuse, R5, PT ;  /* 0x000000050e00720b */ /* 0x040fe40003f44000 */
[----:B------:R-:W-:Y:S02]  /*1c20*/  FSETP.NAN.AND P1, PT, R14, R14, PT ;  /* 0x0000000e0e00720b */ /* 0x000fe40003f28000 */
[----:B------:R-:W-:Y:S02]  /*1c30*/  SEL R4, R7, 0xff800000, P6 ;  /* 0xff80000007047807 */ /* 0x000fe40003000000 */
[----:B------:R-:W-:Y:S02]  /*1c40*/  SEL R15, R15, 0xff800000, P5 ;  /* 0xff8000000f0f7807 */ /* 0x000fe40002800000 */
[----:B------:R-:W-:-:S05]  /*1c50*/  P2R R109, PR, RZ, 0x4 ;  /* 0x00000004ff6d7803 */ /* 0x000fca0000000000 */
[----:B------:R-:W-:Y:S02]  /*1c60*/  @!P2 SEL R14, R14, R5, P1 ;  /* 0x000000050e0ea207 */ /* 0x000fe40000800000 */
[C---:B------:R-:W-:Y:S02]  /*1c70*/  FSETP.GT.AND P2, PT, R15.reuse, R4, PT ;  /* 0x000000040f00720b */ /* 0x040fe40003f44000 */
[----:B------:R-:W-:Y:S01]  /*1c80*/  FSETP.NAN.AND P1, PT, R15, R15, PT ;  /* 0x0000000f0f00720b */ /* 0x000fe20003f28000 */
[----:B------:R-:W-:-:S10]  /*1c90*/  VIADD R13, R43, 0xffffd55c ;  /* 0xffffd55c2b0d7836 */ /* 0x000fd40000000000 */
[----:B------:R-:W-:Y:S02]  /*1ca0*/  @!P2 SEL R15, R15, R4, P1 ;  /* 0x000000040f0fa207 */ /* 0x000fe40000800000 */
[----:B------:R-:W-:-:S04]  /*1cb0*/  ISETP.GT.AND P1, PT, R35, RZ, !P3 ;  /* 0x000000ff2300720c */ /* 0x000fc80005f24270 */
[----:B------:R-:W-:Y:S02]  /*1cc0*/  ISETP.LT.AND P1, PT, R32, 0x2d8, P1 ;  /* 0x000002d82000780c */ /* 0x000fe40000f21270 */
[----:B------:R-:W-:Y:S02]  /*1cd0*/  CS2R R4, SRZ ;  /* 0x0000000000047805 */ /* 0x000fe4000001ff00 */
[----:B------:R-:W-:Y:S01]  /*1ce0*/  CS2R R6, SRZ ;  /* 0x0000000000067805 */ /* 0x000fe2000001ff00 */
[----:B------:R-:W-:-:S08]  /*1cf0*/  IMAD.WIDE R12, R13, 0x4, R2 ;  /* 0x000000040d0c7825 */ /* 0x000fd000078e0202 */
[----:B------:R1:W2:Y:S01]  /*1d00*/  @P1 LDG.E.EL.128 R4, desc[UR6][R12.64] ;  /* 0x000000060c041981 */ /* 0x0002a2000c2e1d00 */
[----:B------:R-:W-:Y:S02]  /*1d10*/  P2R R105, PR, RZ, 0x10 ;  /* 0x00000010ff697803 */ /* 0x000fe40000000000 */
[----:B------:R-:W-:Y:S01]  /*1d20*/  P2R R111, PR, RZ, 0x4 ;  /* 0x00000004ff6f7803 */ /* 0x000fe20000000000 */
[----:B-1----:R-:W-:-:S04]  /*1d30*/  VIADD R13, R43, 0xfffffd2c ;  /* 0xfffffd2c2b0d7836 */ /* 0x002fc80000000000 */
        /* <DEDUP_REMOVED lines=25> */
[----:B------:R-:W2:Y:S01]  /*1ed0*/  @P2 LDG.E.EL.128 R4, desc[UR6][R12.64] ;  /* 0x000000060c042981 */ /* 0x000ea2000c2e1d00 */
        /* <DEDUP_REMOVED lines=19> */
[----:B------:R-:W-:Y:S01]  /*2010*/  FSETP.NAN.AND P4, PT, R15, R15, PT ;  /* 0x0000000f0f00720b */ /* 0x000fe20003f88000 */
[----:B------:R-:W-:-:S10]  /*2020*/  VIADD R27, R43, 0x4 ;  /* 0x000000042b1b7836 */ /* 0x000fd40000000000 */
[----:B------:R-:W-:Y:S02]  /*2030*/  @P5 SEL R15, R15, R14, P4 ;  /* 0x0000000e0f0f5207 */ /* 0x000fe40002000000 */
[----:B------:R-:W-:-:S04]  /*2040*/  LOP3.LUT R14, R35, R10, RZ, 0xfc, !PT ;  /* 0x0000000a230e7212 */ /* 0x000fc800078efcff */
[----:B------:R-:W-:Y:S02]  /*2050*/  ISETP.GT.AND P4, PT, R14, -0x1, !P0 ;  /* 0xffffffff0e00780c */ /* 0x000fe40004784270 */
        /* <DEDUP_REMOVED lines=21> */
[----:B------:R-:W-:-:S09]  /*21b0*/  SEL R48, R7, 0xff800000, P4 ;  /* 0xff80000007307807 */ /* 0x000fd20002000000 */
[----:B------:R-:W-:Y:S02]  /*21c0*/  @P6 SEL R53, R53, R26, P5 ;  /* 0x0000001a35356207 */ /* 0x000fe40002800000 */
[-C--:B------:R-:W-:Y:S02]  /*21d0*/  FSETP.GEU.AND P5, PT, R15, R48.reuse, PT ;  /* 0x000000300f00720b */ /* 0x080fe40003fae000 */
[----:B------:R-:W-:Y:S02]  /*21e0*/  P2R R120, PR, RZ, 0x40 ;  /* 0x00000040ff787803 */ /* 0x000fe40000000000 */
[----:B------:R-:W-:Y:S02]  /*21f0*/  FSETP.NAN.AND P6, PT, R48, R48, PT ;  /* 0x000000303000720b */ /* 0x000fe40003fc8000 */
[----:B------:R-:W-:-:S07]  /*2200*/  CS2R R4, SRZ ;  /* 0x0000000000047805 */ /* 0x000fce000001ff00 */
[----:B------:R-:W-:Y:S02]  /*2210*/  @P5 SEL R48, R48, R15, P6 ;  /* 0x0000000f30305207 */ /* 0x000fe40003000000 */
[----:B------:R-:W-:Y:S02]  /*2220*/  ISETP.NE.AND P6, PT, R51, RZ, PT ;  /* 0x000000ff3300720c */ /* 0x000fe40003fc5270 */
[----:B------:R-:W-:-:S11]  /*2230*/  CS2R R6, SRZ ;  /* 0x0000000000067805 */ /* 0x000fd6000001ff00 */
[----:B------:R-:W2:Y:S01]  /*2240*/  @P6 LDG.E.EL.128 R4, desc[UR6][R12.64] ;  /* 0x000000060c046981 */ /* 0x000ea2000c2e1d00 */
[----:B------:R-:W-:Y:S02]  /*2250*/  P2R R121, PR, RZ, 0x20 ;  /* 0x00000020ff797803 */ /* 0x000fe40000000000 */
[----:B------:R-:W-:Y:S01]  /*2260*/  ISETP.NE.AND P5, PT, R50, RZ, PT ;  /* 0x000000ff3200720c */ /* 0x000fe20003fa5270 */
[----:B------:R-:W-:-:S04]  /*2270*/  VIADD R15, R43, 0xffffd280 ;  /* 0xffffd2802b0f7836 */ /* 0x000fc80000000000 */
[----:B------:R-:W-:Y:S01]  /*2280*/  IMAD.WIDE R14, R15, 0x4, R2 ;  /* 0x000000040f0e7825 */ /* 0x000fe200078e0202 */
[----:B--2---:R-:W-:Y:S02]  /*2290*/  SEL R49, R4, 0xff800000, P6 ;  /* 0xff80000004317807 */ /* 0x004fe40003000000 */
[----:B------:R-:W-:Y:S02]  /*22a0*/  SEL R51, R5, 0xff800000, P6 ;  /* 0xff80000005337807 */ /* 0x000fe40003000000 */
[----:B------:R-:W-:Y:S02]  /*22b0*/  CS2R R4, SRZ ;  /* 0x0000000000047805 */ /* 0x000fe4000001ff00 */
[----:B------:R-:W-:Y:S02]  /*22c0*/  SEL R50, R6, 0xff800000, P6 ;  /* 0xff80000006327807 */ /* 0x000fe40003000000 */
[----:B------:R-:W-:Y:S02]  /*22d0*/  SEL R123, R7, 0xff800000, P6 ;  /* 0xff800000077b7807 */ /* 0x000fe40003000000 */
[----:B------:R-:W-:-:S06]  /*22e0*/  CS2R R6, SRZ ;  /* 0x0000000000067805 */ /* 0x000fcc000001ff00 */
[----:B------:R-:W2:Y:S01]  /*22f0*/  @P5 LDG.E.EL.128 R4, desc[UR6][R14.64] ;  /* 0x000000060e045981 */ /* 0x000ea2000c2e1d00 */
        /* <DEDUP_REMOVED lines=8> */
[----:B------:R1:W2:Y:S01]  /*2380*/  @P1 LDG.E.EL.128 R4, desc[UR6][R12.64] ;  /* 0x000000060c041981 */ /* 0x0002a2000c2e1d00 */
[C---:B------:R-:W-:Y:S02]  /*2390*/  FSETP.GT.AND P6, PT, R36.reuse, R51, PT ;  /* 0x000000332400720b */ /* 0x040fe40003fc4000 */
[----:B------:R-:W-:Y:S02]  /*23a0*/  FSETP.NAN.AND P5, PT, R36, R36, PT ;  /* 0x000000242400720b */ /* 0x000fe40003fa8000 */
[----:B------:R-:W-:-:S09]  /*23b0*/  P2R R136, PR, RZ, 0x40 ;  /* 0x00000040ff887803 */ /* 0x000fd20000000000 */
[----:B------:R-:W-:Y:S02]  /*23c0*/  @!P6 SEL R36, R36, R51, P5 ;  /* 0x000000332424e207 */ /* 0x000fe40002800000 */
        /* <DEDUP_REMOVED lines=9> */
[----:B------:R-:W-:Y:S01]  /*2460*/  FSETP.NAN.AND P5, PT, R26, R26, PT ;  /* 0x0000001a1a00720b */ /* 0x000fe20003fa8000 */
[----:B-1----:R-:W-:-:S04]  /*2470*/  VIADD R13, R43, 0xfffffd28 ;  /* 0xfffffd282b0d7836 */ /* 0x002fc80000000000 */
[----:B------:R-:W-:-:S06]  /*2480*/  IMAD.WIDE R12, R13, 0x4, R2 ;  /* 0x000000040d0c7825 */ /* 0x000fcc00078e0202 */
[----:B------:R-:W-:Y:S02]  /*2490*/  @!P6 SEL R26, R26, R49, P5 ;  /* 0x000000311a1ae207 */ /* 0x000fe40002800000 */
[----:B--2---:R-:W-:Y:S02]  /*24a0*/  SEL R51, R7, 0xff800000, P1 ;  /* 0xff80000007337807 */ /* 0x004fe40000800000 */
[----:B------:R-:W-:Y:S02]  /*24b0*/  SEL R15, R4, 0xff800000, P1 ;  /* 0xff800000040f7807 */ /* 0x000fe40000800000 */
[----:B------:R-:W-:Y:S02]  /*24c0*/  SEL R49, R5, 0xff800000, P1 ;  /* 0xff80000005317807 */ /* 0x000fe40000800000 */
[----:B------:R-:W-:Y:S02]  /*24d0*/  CS2R R4, SRZ ;  /* 0x0000000000047805 */ /* 0x000fe4000001ff00 */
[----:B------:R-:W-:-:S02]  /*24e0*/  SEL R14, R6, 0xff800000, P1 ;  /* 0xff800000060e7807 */ /* 0x000fc40000800000 */
[----:B------:R-:W-:-:S06]  /*24f0*/  CS2R R6, SRZ ;  /* 0x0000000000067805 */ /* 0x000fcc000001ff00 */
[----:B------:R1:W2:Y:S01]  /*2500*/  @P2 LDG.E.EL.128 R4, desc[UR6][R12.64] ;  /* 0x000000060c042981 */ /* 0x0002a2000c2e1d00 */
        /* <DEDUP_REMOVED lines=12> */
[-C--:B------:R-:W-:Y:S02]  /*25d0*/  FSETP.GEU.AND P5, PT, R36, R49.reuse, PT ;  /* 0x000000312400720b */ /* 0x080fe40003fae000 */
[----:B------:R-:W-:Y:S01]  /*25e0*/  FSETP.NAN.AND P1, PT, R49, R49, PT ;  /* 0x000000313100720b */ /* 0x000fe20003f28000 */
[----:B-1----:R-:W-:-:S10]  /*25f0*/  IMAD.WIDE R12, R43, 0x4, R2 ;  /* 0x000000042b0c7825 */ /* 0x002fd400078e0202 */
[----:B------:R-:W-:Y:S02]  /*2600*/  @P5 SEL R49, R49, R36, P1 ;  /* 0x0000002431315207 */ /* 0x000fe40000800000 */
[----:B--2---:R-:W-:Y:S02]  /*2610*/  SEL R26, R4, 0xff800000, P2 ;  /* 0xff800000041a7807 */ /* 0x004fe40001000000 */
[----:B------:R-:W-:Y:S02]  /*2620*/  SEL R36, R5, 0xff800000, P2 ;  /* 0xff80000005247807 */ /* 0x000fe40001000000 */
[----:B------:R-:W-:Y:S02]  /*2630*/  CS2R R4, SRZ ;  /* 0x0000000000047805 */ /* 0x000fe4000001ff00 */
[----:B------:R-:W-:Y:S02]  /*2640*/  SEL R37, R6, 0xff800000, P2 ;  /* 0xff80000006257807 */ /* 0x000fe40001000000 */
[----:B------:R-:W-:-:S02]  /*2650*/  SEL R42, R7, 0xff800000, P2 ;  /* 0xff800000072a7807 */ /* 0x000fc40001000000 */
[----:B------:R-:W-:-:S06]  /*2660*/  CS2R R6, SRZ ;  /* 0x0000000000067805 */ /* 0x000fcc000001ff00 */
[----:B------:R1:W2:Y:S01]  /*2670*/  @P4 LDG.E.EL.128 R4, desc[UR6][R12.64] ;  /* 0x000000060c044981 */ /* 0x0002a2000c2e1d00 */
[----:B------:R-:W-:Y:S02]  /*2680*/  P2R R144, PR, RZ, 0x20 ;  /* 0x00000020ff907803 */ /* 0x000fe40000000000 */
[----:B------:R-:W-:Y:S02]  /*2690*/  FSETP.GEU.AND P5, PT, R15, R26, PT ;  /* 0x0000001a0f00720b */ /* 0x000fe40003fae000 */
        /* <DEDUP_REMOVED lines=35> */
[----:B------:R-:W-:-:S04]  /*28d0*/  ISETP.GT.AND P1, PT, R35, -0x1, !P3 ;  /* 0xffffffff2300780c */ /* 0x000fc80005f24270 */
[----:B------:R-:W-:Y:S02]  /*28e0*/  ISETP.LT.AND P1, PT, R32, 0x2d8, P1 ;  /* 0x000002d82000780c */ /* 0x000fe40000f21270 */
[----:B------:R-:W-:Y:S02]  /*28f0*/  CS2R R4, SRZ ;  /* 0x0000000000047805 */ /* 0x000fe4000001ff00 */
[----:B------:R-:W-:-:S09]  /*2900*/  CS2R R6, SRZ ;  /* 0x0000000000067805 */ /* 0x000fd2000001ff00 */
[----:B------:R1:W2:Y:S01]  /*2910*/  @P1 LDG.E.EL.128 R4, desc[UR6][R12.64] ;  /* 0x000000060c041981 */ /* 0x0002a2000c2e1d00 */
[----:B------:R-:W-:Y:S01]  /*2920*/  P2R R131, PR, RZ, 0x4 ;  /* 0x00000004ff837803 */ /* 0x000fe20000000000 */
[----:B-1----:R-:W-:-:S04]  /*2930*/  VIADD R13, R43, 0x2dc ;  /* 0x000002dc2b0d7836 */ /* 0x002fc80000000000 */
[----:B------:R-:W-:Y:S01]  /*2940*/  IMAD.WIDE R12, R13, 0x4, R2 ;  /* 0x000000040d0c7825 */ /* 0x000fe200078e0202 */
[----:B--2---:R-:W-:Y:S02]  /*2950*/  SEL R26, R4, 0xff800000, P1 ;  /* 0xff800000041a7807 */ /* 0x004fe40000800000 */
[----:B------:R-:W-:Y:S02]  /*2960*/  SEL R36, R5, 0xff800000, P1 ;  /* 0xff80000005247807 */ /* 0x000fe40000800000 */
[----:B------:R-:W-:Y:S02]  /*2970*/  FSETP.GEU.AND P4, PT, R15, R26, PT ;  /* 0x0000001a0f00720b */ /* 0x000fe40003f8e000 */
[----:B------:R-:W-:Y:S02]  /*2980*/  FSETP.GEU.AND P3, PT, R49, R36, PT ;  /* 0x000000243100720b */ /* 0x000fe40003f6e000 */
[----:B------:R-:W-:Y:S02]  /*2990*/  FSETP.NAN.AND P2, PT, R26, R26, PT ;  /* 0x0000001a1a00720b */ /* 0x000fe40003f48000 */
[----:B------:R-:W-:-:S07]  /*29a0*/  P2R R137, PR, RZ, 0x8 ;  /* 0x00000008ff897803 */ /* 0x000fce0000000000 */
[----:B------:R-:W-:Y:S02]  /*29b0*/  @P4 SEL R26, R26, R15, P2 ;  /* 0x0000000f1a1a4207 */ /* 0x000fe40001000000 */
[----:B------:R-:W-:Y:S02]  /*29c0*/  FSETP.NAN.AND P2, PT, R36, R36, PT ;  /* 0x000000242400720b */ /* 0x000fe40003f48000 */
[----:B------:R-:W-:Y:S02]  /*29d0*/  SEL R15, R6, 0xff800000, P1 ;  /* 0xff800000060f7807 */ /* 0x000fe40000800000 */
[----:B------:R-:W-:Y:S02]  /*29e0*/  @P3 SEL R36, R36, R49, P2 ;  /* 0x0000003124243207 */ /* 0x000fe40001000000 */
[-C--:B------:R-:W-:Y:S02]  /*29f0*/  FSETP.GEU.AND P3, PT, R14, R15.reuse, PT ;  /* 0x0000000f0e00720b */ /* 0x080fe40003f6e000 */
[----:B------:R-:W-:-:S02]  /*2a00*/  FSETP.NAN.AND P2, PT, R15, R15, PT ;  /* 0x0000000f0f00720b */ /* 0x000fc40003f48000 */
[----:B------:R-:W-:-:S09]  /*2a10*/  CS2R R4, SRZ ;  /* 0x0000000000047805 */ /* 0x000fd2000001ff00 */
        /* <DEDUP_REMOVED lines=8> */
[----:B------:R-:W-:Y:S01]  /*2aa0*/  @P3 SEL R14, R14, R51, P2 ;  /* 0x000000330e0e3207 */ /* 0x000fe20001000000 */
[----:B------:R-:W-:Y:S02]  /*2ab0*/  VIADD R35, R35, 0x1 ;  /* 0x0000000123237836 */ /* 0x000fe40000000000 */
[----:B-1----:R-:W-:-:S04]  /*2ac0*/  VIADD R13, R43, 0x2aa8 ;  /* 0x00002aa82b0d7836 */ /* 0x002fc80000000000 */
        /* <DEDUP_REMOVED lines=33> */
[----:B------:R-:W-:-:S09]  /*2ce0*/  P2R R152, PR, RZ, 0x10 ;  /* 0x00000010ff987803 */ /* 0x000fd20000000000 */
[----:B------:R-:W-:Y:S02]  /*2cf0*/  @P4 SEL R51, R51, R14, P3 ;  /* 0x0000000e33334207 */ /* 0x000fe40001800000 */
[----:B------:R-:W-:-:S04]  /*2d00*/  SEL R14, R6, 0xff800000, P2 ;  /* 0xff800000060e7807 */ /* 0x000fc80001000000 */
[-C--:B------:R-:W-:Y:S02]  /*2d10*/  FSETP.GEU.AND P4, PT, R15, R14.reuse, PT ;  /* 0x0000000e0f00720b */ /* 0x080fe40003f8e000 */
[----:B------:R-:W-:Y:S02]  /*2d20*/  FSETP.NAN.AND P3, PT, R14, R14, PT ;  /* 0x0000000e0e00720b */ /* 0x000fe40003f68000 */
[----:B------:R-:W-:Y:S02]  /*2d30*/  CS2R R6, SRZ ;  /* 0x0000000000067805 */ /* 0x000fe4000001ff00 */
[----:B------:R-:W-:-:S07]  /*2d40*/  SEL R49, R5, 0xff800000, P2 ;  /* 0xff80000005317807 */ /* 0x000fce0001000000 */
[----:B------:R-:W-:Y:S02]  /*2d50*/  @P4 SEL R14, R14, R15, P3 ;  /* 0x0000000f0e0e4207 */ /* 0x000fe40001800000 */
[----:B------:R-:W-:Y:S02]  /*2d60*/  SEL R15, R4, 0xff800000, P2 ;  /* 0xff800000040f7807 */ /* 0x000fe40001000000 */
[----:B------:R-:W-:-:S06]  /*2d70*/  CS2R R4, SRZ ;  /* 0x0000000000047805 */ /* 0x000fcc000001ff00 */
[----:B------:R1:W2:Y:S01]  /*2d80*/  @P2 LDG.E.EL.128 R4, desc[UR6][R12.64] ;  /* 0x000000060c042981 */ /* 0x0002a2000c2e1d00 */
[----:B------:R-:W-:Y:S02]  /*2d90*/  P2R R145, PR, RZ, 0x10 ;  /* 0x00000010ff917803 */ /* 0x000fe40000000000 */
[-C--:B------:R-:W-:Y:S02]  /*2da0*/  FSETP.GEU.AND P4, PT, R36, R49.reuse, PT ;  /* 0x000000312400720b */ /* 0x080fe40003f8e000 */
[----:B------:R-:W-:Y:S02]  /*2db0*/  FSETP.NAN.AND P3, PT, R49, R49, PT ;  /* 0x000000313100720b */ /* 0x000fe40003f68000 */
[----:B------:R-:W-:Y:S02]  /*2dc0*/  P2R R148, PR, RZ, 0x10 ;  /* 0x00000010ff947803 */ /* 0x000fe40000000000 */
[----:B------:R-:W-:-:S07]  /*2dd0*/  ISETP.GT.AND P1, PT, R10, -0x1, !P1 ;  /* 0xffffffff0a00780c */ /* 0x000fce0004f24270 */
[----:B------:R-:W-:Y:S02]  /*2de0*/  @P4 SEL R49, R49, R36, P3 ;  /* 0x0000002431314207 */ /* 0x000fe40001800000 */
[-C--:B------:R-:W-:Y:S02]  /*2df0*/  FSETP.GEU.AND P4, PT, R26, R15.reuse, PT ;  /* 0x0000000f1a00720b */ /* 0x080fe40003f8e000 */
[----:B------:R-:W-:Y:S02]  /*2e00*/  ISETP.LT.AND P1, PT, R32, 0x2d8, P1 ;  /* 0x000002d82000780c */ /* 0x000fe40000f21270 */
[----:B------:R-:W-:Y:S01]  /*2e10*/  FSETP.NAN.AND P3, PT, R15, R15, PT ;  /* 0x0000000f0f00720b */ /* 0x000fe20003f68000 */
[----:B-1----:R-:W-:-:S04]  /*2e20*/  VIADD R13, R43, 0x2d80 ;  /* 0x00002d802b0d7836 */ /* 0x002fc80000000000 */
[----:B------:R-:W-:-:S04]  /*2e30*/  IMAD.WIDE R12, R13, 0x4, R2 ;  /* 0x000000040d0c7825 */ /* 0x000fc800078e0202 */
[----:B------:R-:W-:Y:S02]  /*2e40*/  @P4 SEL R15, R15, R26, P3 ;  /* 0x0000001a0f0f4207 */ /* 0x000fe40001800000 */
[----:B------:R-:W-:Y:S02]  /*2e50*/  P2R R150, PR, RZ, 0x10 ;  /* 0x00000010ff967803 */ /* 0x000fe40000000000 */
[----:B--2---:R-:W-:Y:S02]  /*2e60*/  SEL R53, R4, 0xff800000, P2 ;  /* 0xff80000004357807 */ /* 0x004fe40001000000 */
[----:B------:R-:W-:Y:S02]  /*2e70*/  SEL R55, R5, 0xff800000, P2 ;  /* 0xff80000005377807 */ /* 0x000fe40001000000 */
[----:B------:R-:W-:Y:S02]  /*2e80*/  CS2R R4, SRZ ;  /* 0x0000000000047805 */ /* 0x000fe4000001ff00 */
[----:B------:R-:W-:-:S02]  /*2e90*/  SEL R57, R6, 0xff800000, P2 ;  /* 0xff80000006397807 */ /* 0x000fc40001000000 */
[----:B------:R-:W-:Y:S02]  /*2ea0*/  SEL R26, R7, 0xff800000, P2 ;  /* 0xff800000071a7807 */ /* 0x000fe40001000000 */
[----:B------:R-:W-:-:S06]  /*2eb0*/  CS2R R6, SRZ ;  /* 0x0000000000067805 */ /* 0x000fcc000001ff00 */
[----:B------:R1:W2:Y:S01]  /*2ec0*/  @P1 LDG.E.EL.128 R4, desc[UR6][R12.64] ;  /* 0x000000060c041981 */ /* 0x0002a2000c2e1d00 */
        /* <DEDUP_REMOVED lines=40> */
[----:B------:R-:W-:Y:S02]  /*3150*/  LOP3.LUT R25, R25, R8, RZ, 0xfc, !PT ;  /* 0x0000000819197212 */ /* 0x000fe400078efcff */
        /* <DEDUP_REMOVED lines=19> */
[----:B------:R-:W-:Y:S02]  /*3290*/  CS2R R4, SRZ ;  /* 0x0000000000047805 */ /* 0x000fe4000001ff00 */
[----:B------:R-:W-:-:S07]  /*32a0*/  CS2R R6, SRZ ;  /* 0x0000000000067805 */ /* 0x000fce000001ff00 */
[----:B------:R-:W-:Y:S02]  /*32b0*/  @P2 SEL R124, R124, R26, P1 ;  /* 0x0000001a7c7c2207 */ /* 0x000fe40000800000 */
[----:B------:R-:W-:-:S13]  /*32c0*/  ISETP.LT.U32.AND P1, PT, R25, 0x10, !P0 ;  /* 0x000000101900780c */ /* 0x000fda0004721070 */
[----:B------:R1:W2:Y:S01]  /*32d0*/  @P1 LDG.E.EL.128 R4, desc[UR6][R12.64] ;  /* 0x000000060c041981 */ /* 0x0002a2000c2e1d00 */
[----:B------:R-:W-:Y:S02]  /*32e0*/  P2R R162, PR, RZ, 0x8 ;  /* 0x00000008ffa27803 */ /* 0x000fe40000000000 */
[----:B------:R-:W-:Y:S02]  /*32f0*/  P2R R165, PR, RZ, 0x4 ;  /* 0x00000004ffa57803 */ /* 0x000fe40000000000 */
[----:B------:R-:W-:Y:S01]  /*3300*/  LOP3.LUT R8, R35, R8, RZ, 0xfc, !PT ;  /* 0x0000000823087212 */ /* 0x000fe200078efcff */
[----:B-1----:R-:W-:-:S04]  /*3310*/  VIADD R13, R43, 0x3058 ;  /* 0x000030582b0d7836 */ /* 0x002fc80000000000 */
[----:B------:R-:W-:Y:S01]  /*3320*/  IMAD.WIDE R12, R13, 0x4, R2 ;  /* 0x000000040d0c7825 */ /* 0x000fe200078e0202 */
[----:B--2---:R-:W-:-:S04]  /*3330*/  SEL R42, R7, 0xff800000, P1 ;  /* 0xff800000072a7807 */ /* 0x004fc80000800000 */
[-C--:B------:R-:W-:Y:S02]  /*3340*/  FSETP.GEU.AND P3, PT, R33, R42.reuse, PT ;  /* 0x0000002a2100720b */ /* 0x080fe40003f6e000 */
[----:B------:R-:W-:Y:S02]  /*3350*/  FSETP.NAN.AND P2, PT, R42, R42, PT ;  /* 0x0000002a2a00720b */ /* 0x000fe40003f48000 */
[----:B------:R-:W-:Y:S02]  /*3360*/  SEL R48, R6, 0xff800000, P1 ;  /* 0xff80000006307807 */ /* 0x000fe40000800000 */
[----:B------:R-:W-:-:S07]  /*3370*/  P2R R166, PR, RZ, 0x8 ;  /* 0x00000008ffa67803 */ /* 0x000fce0000000000 */
[----:B------:R-:W-:Y:S02]  /*3380*/  @P3 FSEL R42, R42, R33, P2 ;  /* 0x000000212a2a3208 */ /* 0x000fe40001000000 */
        /* <DEDUP_REMOVED lines=12> */
[----:B------:R-:W-:Y:S02]  /*3450*/  P2R R170, PR, RZ, 0x8 ;  /* 0x00000008ffaa7803 */ /* 0x000fe40000000000 */
[----:B------:R-:W-:-:S07]  /*3460*/  CS2R R4, SRZ ;  /* 0x0000000000047805 */ /* 0x000fce000001ff00 */
[----:B------:R-:W-:Y:S02]  /*3470*/  @P3 FSEL R50, R50, R29, P2 ;  /* 0x0000001d32323208 */ /* 0x000fe40001000000 */
[----:B------:R-:W-:Y:S02]  /*3480*/  ISETP.LT.U32.AND P3, PT, R8, 0x10, !P0 ;  /* 0x000000100800780c */ /* 0x000fe40004761070 */
[----:B------:R-:W-:-:S11]  /*3490*/  CS2R R6, SRZ ;  /* 0x0000000000067805 */ /* 0x000fd6000001ff00 */
[----:B------:R1:W2:Y:S02]  /*34a0*/  @P3 LDG.E.EL.128 R4, desc[UR6][R12.64] ;  /* 0x000000060c043981 */ /* 0x0002a4000c2e1d00 */
[----:B-1----:R-:W-:-:S04]  /*34b0*/  VIADD R13, R43, 0x305c ;  /* 0x0000305c2b0d7836 */ /* 0x002fc80000000000 */
[----:B------:R-:W-:Y:S01]  /*34c0*/  IMAD.WIDE R12, R13, 0x4, R2 ;  /* 0x000000040d0c7825 */ /* 0x000fe200078e0202 */
[----:B------:R-:W-:Y:S02]  /*34d0*/  P2R R153, PR, RZ, 0x10 ;  /* 0x00000010ff997803 */ /* 0x000fe40000000000 */
[----:B------:R-:W-:Y:S02]  /*34e0*/  P2R R140, PR, RZ, 0x40 ;  /* 0x00000040ff8c7803 */ /* 0x000fe40000000000 */
[----:B--2---:R-:W-:Y:S02]  /*34f0*/  SEL R55, R7, 0xff800000, P3 ;  /* 0xff80000007377807 */ /* 0x004fe40001800000 */
[----:B------:R-:W-:Y:S02]  /*3500*/  SEL R56, R6, 0xff800000, P3 ;  /* 0xff80000006387807 */ /* 0x000fe40001800000 */
[----:B------:R-:W-:Y:S02]  /*3510*/  CS2R R6, SRZ ;  /* 0x0000000000067805 */ /* 0x000fe4000001ff00 */
[----:B------:R-:W-:-:S02]  /*3520*/  SEL R57, R5, 0xff800000, P3 ;  /* 0xff80000005397807 */ /* 0x000fc40001800000 */
[----:B------:R-:W-:Y:S02]  /*3530*/  SEL R58, R4, 0xff800000, P3 ;  /* 0xff800000043a7807 */ /* 0x000fe40001800000 */
[----:B------:R-:W-:-:S06]  /*3540*/  CS2R R4, SRZ ;  /* 0x0000000000047805 */ /* 0x000fcc000001ff00 */
[----:B------:R-:W2:Y:S01]  /*3550*/  @P3 LDG.E.EL.128 R4, desc[UR6][R12.64] ;  /* 0x000000060c043981 */ /* 0x000ea2000c2e1d00 */
[-C--:B------:R-:W-:Y:S02]  /*3560*/  FSETP.GEU.AND P2, PT, R14, R55.reuse, PT ;  /* 0x000000370e00720b */ /* 0x080fe40003f4e000 */
[----:B------:R-:W-:Y:S02]  /*3570*/  FSETP.NAN.AND P4, PT, R55, R55, PT ;  /* 0x000000373700720b */ /* 0x000fe40003f88000 */
[----:B------:R-:W-:-:S09]  /*3580*/  P2R R26, PR, RZ, 0x4 ;  /* 0x00000004ff1a7803 */ /* 0x000fd20000000000 */
[----:B------:R-:W-:Y:S02]  /*3590*/  @P2 FSEL R55, R55, R14, P4 ;  /* 0x0000000e37372208 */ /* 0x000fe40002000000 */
        /* <DEDUP_REMOVED lines=12> */
[----:B------:R-:W-:-:S04]  /*3660*/  ISETP.NE.AND P2, PT, R154, RZ, PT ;  /* 0x000000ff9a00720c */ /* 0x000fc80003f45270 */
[----:B------:R-:W-:Y:S02]  /*3670*/  P2R R180, PR, RZ, 0x4 ;  /* 0x00000004ffb47803 */ /* 0x000fe40000000000 */
        /* <DEDUP_REMOVED lines=28> */
[----:B------:R-:W-:Y:S02]  /*3840*/  ISETP.NE.AND P2, PT, R46, RZ, PT ;  /* 0x000000ff2e00720c */ /* 0x000fe40003f45270 */
[----:B------:R-:W1:Y:S02]  /*3850*/  LDC.64 R46, c[0x0][0x230] ;  /* 0x00008c00ff2e7b82 */ /* 0x000e640000000a00 */
[----:B-1----:R-:W-:Y:S01]  /*3860*/  IMAD.WIDE R46, R32, 0x4, R46 ;  /* 0x00000004202e7825 */ /* 0x002fe200078e022e */
[----:B--2---:R-:W-:Y:S02]  /*3870*/  SEL R51, R7, 0xff800000, P3 ;  /* 0xff80000007337807 */ /* 0x004fe40001800000 */
[----:B------:R-:W-:Y:S02]  /*3880*/  SEL R52, R4, 0xff800000, P3 ;  /* 0xff80000004347807 */ /* 0x000fe40001800000 */
[----:B------:R-:W-:-:S02]  /*3890*/  SEL R53, R5, 0xff800000, P3 ;  /* 0xff80000005357807 */ /* 0x000fc40001800000 */
[----:B------:R-:W-:Y:S02]  /*38a0*/  CS2R R4, SRZ ;  /* 0x0000000000047805 */ /* 0x000fe4000001ff00 */
[----:B------:R-:W-:Y:S02]  /*38b0*/  SEL R54, R6, 0xff800000, P3 ;  /* 0xff80000006367807 */ /* 0x000fe40001800000 */
[----:B------:R-:W-:-:S06]  /*38c0*/  CS2R R6, SRZ ;  /* 0x0000000000067805 */ /* 0x000fcc000001ff00 */
[----:B------:R-:W2:Y:S01]  /*38d0*/  @!P0 LDG.E.EL.128 R4, desc[UR6][R46.64] ;  /* 0x000000062e048981 */ /* 0x000ea2000c2e1d00 */
[----:B------:R-:W-:Y:S02]  /*38e0*/  P2R R125, PR, RZ, 0x2 ;  /* 0x00000002ff7d7803 */ /* 0x000fe40000000000 */
[-C--:B------:R-:W-:Y:S02]  /*38f0*/  FSETP.GEU.AND P1, PT, R124, R51.reuse, PT ;  /* 0x000000337c00720b */ /* 0x080fe40003f2e000 */
[----:B------:R-:W-:Y:S02]  /*3900*/  P2R R116, PR, RZ, 0x4 ;  /* 0x00000004ff747803 */ /* 0x000fe40000000000 */
[----:B------:R-:W-:Y:S02]  /*3910*/  ISETP.NE.AND P2, PT, R135, RZ, PT ;  /* 0x000000ff8700720c */ /* 0x000fe40003f45270 */
[----:B------:R-:W-:Y:S02]  /*3920*/  FSETP.NAN.AND P3, PT, R51, R51, PT ;  /* 0x000000333300720b */ /* 0x000fe40003f68000 */
[----:B------:R-:W-:-:S02]  /*3930*/  P2R R115, PR, RZ, 0x4 ;  /* 0x00000004ff737803 */ /* 0x000fc40000000000 */
[----:B------:R-:W-:Y:S02]  /*3940*/  ISETP.NE.AND P2, PT, R136, RZ, PT ;  /* 0x000000ff8800720c */ /* 0x000fe40003f45270 */
[----:B------:R-:W-:Y:S02]  /*3950*/  P2R R171, PR, RZ, 0x2 ;  /* 0x00000002ffab7803 */ /* 0x000fe40000000000 */
[----:B------:R-:W-:Y:S02]  /*3960*/  @P1 FSEL R51, R51, R124, P3 ;  /* 0x0000007c33331208 */ /* 0x000fe40001800000 */
[----:B------:R-:W-:Y:S02]  /*3970*/  P2R R25, PR, RZ, 0x4 ;  /* 0x00000004ff197803 */ /* 0x000fe40000000000 */
[----:B------:R-:W-:Y:S02]  /*3980*/  FSETP.GEU.AND P1, PT, R123, R54, PT ;  /* 0x000000367b00720b */ /* 0x000fe40003f2e000 */
[----:B------:R-:W-:-:S04]  /*3990*/  ISETP.NE.AND P2, PT, R133, RZ, PT ;  /* 0x000000ff8500720c */ /* 0x000fc80003f45270 */
[----:B------:R-:W-:Y:S02]  /*39a0*/  P2R R24, PR, RZ, 0x4 ;  /* 0x00000004ff187803 */ /* 0x000fe40000000000 */
[----:B------:R-:W-:Y:S02]  /*39b0*/  ISETP.NE.AND P2, PT, R134, RZ, PT ;  /* 0x000000ff8600720c */ /* 0x000fe40003f45270 */
[----:B------:R-:W-:Y:S02]  /*39c0*/  FSETP.NAN.AND P3, PT, R54, R54, PT ;  /* 0x000000363600720b */ /* 0x000fe40003f68000 */
[----:B------:R-:W-:Y:S02]  /*39d0*/  P2R R15, PR, RZ, 0x4 ;  /* 0x00000004ff0f7803 */ /* 0x000fe40000000000 */
[----:B------:R-:W-:Y:S02]  /*39e0*/  ISETP.NE.AND P2, PT, R111, RZ, PT ;  /* 0x000000ff6f00720c */ /* 0x000fe40003f45270 */
[----:B------:R-:W-:-:S02]  /*39f0*/  P2R R124, PR, RZ, 0x2 ;  /* 0x00000002ff7c7803 */ /* 0x000fc40000000000 */
[----:B------:R-:W-:Y:S02]  /*3a00*/  @P1 FSEL R54, R54, R123, P3 ;  /* 0x0000007b36361208 */ /* 0x000fe40001800000 */
[----:B------:R-:W-:Y:S02]  /*3a10*/  FSETP.GEU.AND P1, PT, R122, R53, PT ;  /* 0x000000357a00720b */ /* 0x000fe40003f2e000 */
[----:B------:R-:W-:Y:S02]  /*3a20*/  P2R R14, PR, RZ, 0x4 ;  /* 0x00000004ff0e7803 */ /* 0x000fe40000000000 */
        /* <DEDUP_REMOVED lines=9> */
[----:B------:R-:W-:Y:S02]  /*3ac0*/  SEL R10, RZ, 0x1, !P2 ;  /* 0x00000001ff0a7807 */ /* 0x000fe40005000000 */
[----:B------:R-:W-:-:S04]  /*3ad0*/  ISETP.NE.AND P2, PT, R8, RZ, PT ;  /* 0x000000ff0800720c */ /* 0x000fc80003f45270 */
[----:B------:R-:W-:Y:S02]  /*3ae0*/  SEL R12, RZ, 0x1, !P2 ;  /* 0x00000001ff0c7807 */ /* 0x000fe40005000000 */
[----:B------:R-:W-:Y:S02]  /*3af0*/  ISETP.NE.AND P2, PT, R13, RZ, PT ;  /* 0x000000ff0d00720c */ /* 0x000fe40003f45270 */
[----:B------:R-:W-:Y:S02]  /*3b00*/  FSETP.NAN.AND P3, PT, R52, R52, PT ;  /* 0x000000343400720b */ /* 0x000fe40003f68000 */
[----:B------:R-:W-:Y:S02]  /*3b10*/  SEL R13, RZ, 0x1, !P2 ;  /* 0x00000001ff0d7807 */ /* 0x000fe40005000000 */
[----:B------:R-:W-:Y:S02]  /*3b20*/  ISETP.NE.AND P2, PT, R14, RZ, PT ;  /* 0x000000ff0e00720c */ /* 0x000fe40003f45270 */
[----:B------:R-:W-:-:S02]  /*3b30*/  @P1 FSEL R52, R52, R37, P3 ;  /* 0x0000002534341208 */ /* 0x000fc40001800000 */
[----:B------:R-:W-:Y:S02]  /*3b40*/  SEL R8, RZ, 0x1, !P2 ;  /* 0x00000001ff087807 */ /* 0x000fe40005000000 */
[----:B------:R-:W-:Y:S01]  /*3b50*/  ISETP.NE.AND P2, PT, R15, RZ, PT ;  /* 0x000000ff0f00720c */ /* 0x000fe20003f45270 */
[----:B------:R-:W-:-:S03]  /*3b60*/  IMAD.MOV.U32 R59, RZ, RZ, 0x3e800000 ;  /* 0x3e800000ff3b7424 */ /* 0x000fc600078e00ff */
[----:B------:R-:W-:Y:S02]  /*3b70*/  SEL R14, RZ, 0x1, !P2 ;  /* 0x00000001ff0e7807 */ /* 0x000fe40005000000 */
[----:B------:R-:W-:Y:S02]  /*3b80*/  ISETP.NE.AND P2, PT, R24, RZ, PT ;  /* 0x000000ff1800720c */ /* 0x000fe40003f45270 */
[----:B------:R-:W-:Y:S02]  /*3b90*/  P2R R143, PR, RZ, 0x20 ;  /* 0x00000020ff8f7803 */ /* 0x000fe40000000000 */
[----:B------:R-:W-:Y:S02]  /*3ba0*/  SEL R15, RZ, 0x1, !P2 ;  /* 0x00000001ff0f7807 */ /* 0x000fe40005000000 */
[----:B------:R-:W-:-:S04]  /*3bb0*/  ISETP.NE.AND P2, PT, R25, RZ, PT ;  /* 0x000000ff1900720c */ /* 0x000fc80003f45270 */
[----:B------:R-:W-:Y:S02]  /*3bc0*/  SEL R24, RZ, 0x1, !P2 ;  /* 0x00000001ff187807 */ /* 0x000fe40005000000 */
[----:B------:R-:W-:-:S04]  /*3bd0*/  ISETP.NE.AND P2, PT, R115, RZ, PT ;  /* 0x000000ff7300720c */ /* 0x000fc80003f45270 */
[----:B------:R-:W-:Y:S02]  /*3be0*/  SEL R25, RZ, 0x1, !P2 ;  /* 0x00000001ff197807 */ /* 0x000fe40005000000 */
[----:B------:R-:W-:Y:S02]  /*3bf0*/  ISETP.NE.AND P2, PT, R116, RZ, PT ;  /* 0x000000ff7400720c */ /* 0x000fe40003f45270 */
[----:B------:R-:W-:Y:S01]  /*3c00*/  P2R R122, PR, RZ, 0x2 ;  /* 0x00000002ff7a7803 */ /* 0x000fe20000000000 */
[----:B--2---:R-:W-:-:S04]  /*3c10*/  FADD R4, R4, 9.9999997473787516356e-06 ;  /* 0x3727c5ac04047421 */ /* 0x004fc80000000000 */
[----:B------:R-:W1:Y:S01]  /*3c20*/  MUFU.SQRT R33, R4 ;  /* 0x0000000400217308 */ /* 0x000e620000002000 */
[----:B------:R-:W-:Y:S01]  /*3c30*/  FADD R5, R5, 9.9999997473787516356e-06 ;  /* 0x3727c5ac05057421 */ /* 0x000fe20000000000 */
[----:B------:R-:W-:-:S06]  /*3c40*/  FADD R6, R6, 9.9999997473787516356e-06 ;  /* 0x3727c5ac06067421 */ /* 0x000fcc0000000000 */
[----:B------:R-:W2:Y:S01]  /*3c50*/  MUFU.SQRT R35, R5 ;  /* 0x0000000500237308 */ /* 0x000ea20000002000 */
[----:B-1----:R-:W-:-:S07]  /*3c60*/  FSETP.GT.AND P3, PT, R33, 8.50705917302346158658e+37, PT ;  /* 0x7e8000002100780b */ /* 0x002fce0003f64000 */
[----:B------:R-:W1:Y:S01]  /*3c70*/  MUFU.SQRT R37, R6 ;  /* 0x0000000600257308 */ /* 0x000e620000002000 */
[----:B------:R-:W-:Y:S02]  /*3c80*/  FSETP.GEU.AND P5, PT, R33, 1.175494350822287508e-38, PT ;  /* 0x008000002100780b */ /* 0x000fe40003fae000 */
[----:B------:R-:W-:-:S03]  /*3c90*/  FSEL R34, R59, 1, P3 ;  /* 0x3f8000003b227808 */ /* 0x000fc60001800000 */
[----:B------:R-:W-:Y:S01]  /*3ca0*/  @P3 FMUL R33, R33, 0.25 ;  /* 0x3e80000021213820 */ /* 0x000fe20000400000 */
[----:B--2---:R-:W-:Y:S02]  /*3cb0*/  FSETP.GT.AND P3, PT, R35, 8.50705917302346158658e+37, PT ;  /* 0x7e8000002300780b */ /* 0x004fe40003f64000 */
[----:B-1----:R-:W-:Y:S02]  /*3cc0*/  FSETP.GT.AND P6, PT, R37, 8.50705917302346158658e+37, PT ;  /* 0x7e8000002500780b */ /* 0x002fe40003fc4000 */
[----:B------:R-:W-:Y:S02]  /*3cd0*/  FSETP.GEU.AND P4, PT, R35, 1.175494350822287508e-38, PT ;  /* 0x008000002300780b */ /* 0x000fe40003f8e000 */
[----:B------:R-:W-:Y:S02]  /*3ce0*/  FSEL R36, R59, 1, P3 ;  /* 0x3f8000003b247808 */ /* 0x000fe40001800000 */
[----:B------:R-:W-:Y:S02]  /*3cf0*/  SEL R4, RZ, 0x1, !P2 ;  /* 0x00000001ff047807 */ /* 0x000fe40005000000 */
[----:B------:R-:W-:-:S03]  /*3d00*/  ISETP.NE.AND P2, PT, R118, RZ, PT ;  /* 0x000000ff7600720c */ /* 0x000fc60003f45270 */
[----:B------:R-:W-:Y:S01]  /*3d10*/  @P3 FMUL R35, R35, 0.25 ;  /* 0x3e80000023233820 */ /* 0x000fe20000400000 */
[C---:B------:R-:W-:Y:S02]  /*3d20*/  FSETP.GEU.AND P3, PT, R37.reuse, 1.175494350822287508e-38, PT ;  /* 0x008000002500780b */ /* 0x040fe40003f6e000 */
[----:B------:R-:W-:Y:S02]  /*3d30*/  SEL R5, RZ, 0x1, !P2 ;  /* 0x00000001ff057807 */ /* 0x000fe40005000000 */
[----:B------:R-:W-:Y:S01]  /*3d40*/  ISETP.NE.AND P2, PT, R140, RZ, PT ;  /* 0x000000ff8c00720c */ /* 0x000fe20003f45270 */
[----:B------:R-:W-:Y:S01]  /*3d50*/  @P6 FMUL R37, R37, 0.25 ;  /* 0x3e80000025256820 */ /* 0x000fe20000400000 */
[----:B------:R-:W-:Y:S01]  /*3d60*/  FSEL R38, R59, 1, P6 ;  /* 0x3f8000003b267808 */ /* 0x000fe20003000000 */
[----:B------:R-:W-:Y:S01]  /*3d70*/  FADD R7, R7, 9.9999997473787516356e-06 ;  /* 0x3727c5ac07077421 */ /* 0x000fe20000000000 */
[----:B------:R-:W-:Y:S02]  /*3d80*/  SEL R6, RZ, 0x1, !P2 ;  /* 0x00000001ff067807 */ /* 0x000fe40005000000 */
[----:B------:R-:W-:Y:S01]  /*3d90*/  ISETP.NE.AND P2, PT, R141, RZ, PT ;  /* 0x000000ff8d00720c */ /* 0x000fe20003f45270 */
[----:B------:R1:W2:Y:S02]  /*3da0*/  MUFU.SQRT R61, R7 ;  /* 0x00000007003d7308 */ /* 0x0002a40000002000 */
[----:B------:R-:W-:Y:S01]  /*3db0*/  @!P3 FMUL R37, R37, 16777216 ;  /* 0x4b8000002525b820 */ /* 0x000fe20000400000 */
[----:B------:R-:W-:Y:S01]  /*3dc0*/  @!P3 FMUL R38, R38, 16777216 ;  /* 0x4b8000002626b820 */ /* 0x000fe20000400000 */
[----:B------:R-:W-:-:S02]  /*3dd0*/  ISETP.NE.AND P3, PT, R28, RZ, PT ;  /* 0x000000ff1c00720c */ /* 0x000fc40003f65270 */
[----:B-1----:R-:W-:-:S04]  /*3de0*/  SEL R7, RZ, 0x1, !P2 ;  /* 0x00000001ff077807 */ /* 0x002fc80005000000 */
[----:B------:R-:W-:Y:S02]  /*3df0*/  SEL R7, R7, 0x2, P3 ;  /* 0x0000000207077807 */ /* 0x000fe40001800000 */
        /* <DEDUP_REMOVED lines=17> */
[C---:B--2---:R-:W-:Y:S02]  /*3f10*/  FSETP.GT.AND P6, PT, R61.reuse, 8.50705917302346158658e+37, PT ;  /* 0x7e8000003d00780b */ /* 0x044fe40003fc4000 */
[----:B------:R-:W-:Y:S02]  /*3f20*/  P2R R116, PR, RZ, 0x8 ;  /* 0x00000008ff747803 */ /* 0x000fe40000000000 */
[----:B------:R-:W-:Y:S02]  /*3f30*/  ISETP.NE.AND P3, PT, R62, RZ, PT ;  /* 0x000000ff3e00720c */ /* 0x000fe40003f65270 */
[----:B------:R-:W-:-:S02]  /*3f40*/  FSETP.GEU.AND P1, PT, R61, 1.175494350822287508e-38, PT ;  /* 0x008000003d00780b */ /* 0x000fc40003f2e000 */
[----:B------:R-:W-:Y:S02]  /*3f50*/  P2R R115, PR, RZ, 0x8 ;  /* 0x00000008ff737803 */ /* 0x000fe40000000000 */
[----:B------:R-:W-:Y:S02]  /*3f60*/  ISETP.NE.AND P3, PT, R60, RZ, PT ;  /* 0x000000ff3c00720c */ /* 0x000fe40003f65270 */
[----:B------:R-:W-:Y:S02]  /*3f70*/  P2R R113, PR, RZ, 0x2 ;  /* 0x00000002ff717803 */ /* 0x000fe40000000000 */
[----:B------:R-:W-:Y:S02]  /*3f80*/  ISETP.NE.AND P1, PT, R114, RZ, PT ;  /* 0x000000ff7200720c */ /* 0x000fe40003f25270 */
[----:B------:R-:W-:Y:S02]  /*3f90*/  P2R R114, PR, RZ, 0x8 ;  /* 0x00000008ff727803 */ /* 0x000fe40000000000 */
[----:B------:R-:W-:Y:S01]  /*3fa0*/  ISETP.NE.AND P3, PT, R131, RZ, PT ;  /* 0x000000ff8300720c */ /* 0x000fe20003f65270 */
[----:B------:R-:W-:Y:S01]  /*3fb0*/  @P6 FMUL R61, R61, 0.25 ;  /* 0x3e8000003d3d6820 */ /* 0x000fe20000400000 */
[----:B------:R-:W-:-:S02]  /*3fc0*/  FSEL R65, R59, 1, P6 ;  /* 0x3f8000003b417808 */ /* 0x000fc40003000000 */
[----:B------:R-:W-:Y:S02]  /*3fd0*/  ISETP.NE.AND P6, PT, R112, RZ, PT ;  /* 0x000000ff7000720c */ /* 0x000fe40003fc5270 */
[----:B------:R-:W-:Y:S02]  /*3fe0*/  P2R R112, PR, RZ, 0x8 ;  /* 0x00000008ff707803 */ /* 0x000fe40000000000 */
[----:B------:R-:W-:Y:S01]  /*3ff0*/  ISETP.NE.AND P3, PT, R130, RZ, PT ;  /* 0x000000ff8200720c */ /* 0x000fe20003f65270 */
[----:B------:R-:W-:Y:S01]  /*4000*/  @!P5 FMUL R33, R33, 16777216 ;  /* 0x4b8000002121d820 */ /* 0x000fe20000400000 */
[----:B------:R-:W-:Y:S01]  /*4010*/  @!P5 FMUL R34, R34, 16777216 ;  /* 0x4b8000002222d820 */ /* 0x000fe20000400000 */
[----:B------:R-:W-:Y:S02]  /*4020*/  ISETP.NE.AND P5, PT, R110, RZ, PT ;  /* 0x000000ff6e00720c */ /* 0x000fe40003fa5270 */
[----:B------:R-:W-:Y:S02]  /*4030*/  P2R R110, PR, RZ, 0x8 ;  /* 0x00000008ff6e7803 */ /* 0x000fe40000000000 */
[----:B------:R-:W-:Y:S01]  /*4040*/  ISETP.NE.AND P3, PT, R129, RZ, PT ;  /* 0x000000ff8100720c */ /* 0x000fe20003f65270 */
[----:B------:R-:W-:-:S03]  /*4050*/  @!P4 FMUL R35, R35, 16777216 ;  /* 0x4b8000002323c820 */ /* 0x000fc60000400000 */
[----:B------:R-:W-:Y:S02]  /*4060*/  P2R R109, PR, RZ, 0x8 ;  /* 0x00000008ff6d7803 */ /* 0x000fe40000000000 */
[----:B------:R-:W-:Y:S01]  /*4070*/  ISETP.NE.AND P3, PT, R128, RZ, PT ;  /* 0x000000ff8000720c */ /* 0x000fe20003f65270 */
[----:B------:R-:W-:Y:S01]  /*4080*/  @!P4 FMUL R36, R36, 16777216 ;  /* 0x4b8000002424c820 */ /* 0x000fe20000400000 */
[----:B------:R-:W-:Y:S02]  /*4090*/  ISETP.NE.AND P4, PT, R108, RZ, PT ;  /* 0x000000ff6c00720c */ /* 0x000fe40003f85270 */
[----:B------:R-:W-:Y:S02]  /*40a0*/  P2R R108, PR, RZ, 0x8 ;  /* 0x00000008ff6c7803 */ /* 0x000fe40000000000 */
[----:B------:R-:W-:Y:S02]  /*40b0*/  ISETP.NE.AND P3, PT, R121, RZ, PT ;  /* 0x000000ff7900720c */ /* 0x000fe40003f65270 */
[----:B------:R-:W-:-:S02]  /*40c0*/  ISETP.NE.AND P2, PT, R142, RZ, PT ;  /* 0x000000ff8e00720c */ /* 0x000fc40003f45270 */
[----:B------:R-:W-:Y:S02]  /*40d0*/  P2R R103, PR, RZ, 0x8 ;  /* 0x00000008ff677803 */ /* 0x000fe40000000000 */
[----:B------:R-:W-:Y:S02]  /*40e0*/  ISETP.NE.AND P3, PT, R120, RZ, PT ;  /* 0x000000ff7800720c */ /* 0x000fe40003f65270 */
[----:B------:R-:W-:Y:S02]  /*40f0*/  SEL R10, R10, 0x2, P2 ;  /* 0x000000020a0a7807 */ /* 0x000fe40001000000 */
[----:B------:R-:W-:Y:S02]  /*4100*/  P2R R102, PR, RZ, 0x8 ;  /* 0x00000008ff667803 */ /* 0x000fe40000000000 */
[----:B------:R-:W-:Y:S02]  /*4110*/  ISETP.NE.AND P3, PT, R119, RZ, PT ;  /* 0x000000ff7700720c */ /* 0x000fe40003f65270 */
[----:B------:R-:W-:-:S02]  /*4120*/  ISETP.NE.AND P2, PT, R144, RZ, PT ;  /* 0x000000ff9000720c */ /* 0x000fc40003f45270 */
[----:B------:R-:W-:Y:S02]  /*4130*/  P2R R64, PR, RZ, 0x8 ;  /* 0x00000008ff407803 */ /* 0x000fe40000000000 */
[----:B------:R-:W-:Y:S02]  /*4140*/  SEL R12, R12, 0x2, P2 ;  /* 0x000000020c0c7807 */ /* 0x000fe40001000000 */
[----:B------:R-:W-:Y:S02]  /*4150*/  ISETP.NE.AND P3, PT, R117, RZ, PT ;  /* 0x000000ff7500720c */ /* 0x000fe40003f65270 */
[----:B------:R-:W-:Y:S02]  /*4160*/  ISETP.NE.AND P2, PT, R154, RZ, PT ;  /* 0x000000ff9a00720c */ /* 0x000fe40003f45270 */
[----:B------:R-:W-:Y:S02]  /*4170*/  P2R R63, PR, RZ, 0x8 ;  /* 0x00000008ff3f7803 */ /* 0x000fe40000000000 */
[----:B------:R-:W-:-:S02]  /*4180*/  SEL R13, R13, 0x2, P2 ;  /* 0x000000020d0d7807 */ /* 0x000fc40001000000 */
[----:B------:R-:W-:Y:S02]  /*4190*/  ISETP.NE.AND P3, PT, R39, RZ, PT ;  /* 0x000000ff2700720c */ /* 0x000fe40003f65270 */
[----:B------:R-:W-:Y:S02]  /*41a0*/  ISETP.NE.AND P2, PT, R172, RZ, PT ;  /* 0x000000ffac00720c */ /* 0x000fe40003f45270 */
[----:B------:R-:W-:Y:S02]  /*41b0*/  P2R R62, PR, RZ, 0x8 ;  /* 0x00000008ff3e7803 */ /* 0x000fe40000000000 */
[----:B------:R-:W-:Y:S02]  /*41c0*/  SEL R8, R8, 0x2, P2 ;  /* 0x0000000208087807 */ /* 0x000fe40001000000 */
        /* <DEDUP_REMOVED lines=18> */
[----:B------:R-:W-:Y:S02]  /*42f0*/  SEL R15, R15, 0x3, P3 ;  /* 0x000000030f0f7807 */ /* 0x000fe40001800000 */
[----:B------:R-:W-:-:S02]  /*4300*/  SEL R4, R4, 0x2, P2 ;  /* 0x0000000204047807 */ /* 0x000fc40001000000 */
[----:B------:R-:W-:Y:S02]  /*4310*/  ISETP.NE.AND P3, PT, R28, RZ, PT ;  /* 0x000000ff1c00720c */ /* 0x000fe40003f65270 */
[----:B------:R-:W-:Y:S02]  /*4320*/  ISETP.NE.AND P2, PT, R178, RZ, PT ;  /* 0x000000ffb200720c */ /* 0x000fe40003f45270 */
[----:B------:R-:W-:Y:S02]  /*4330*/  SEL R14, R14, 0x3, P3 ;  /* 0x000000030e0e7807 */ /* 0x000fe40001800000 */
[----:B------:R-:W-:Y:S02]  /*4340*/  SEL R5, R5, 0x2, P2 ;  /* 0x0000000205057807 */ /* 0x000fe40001000000 */
[----:B------:R-:W-:Y:S02]  /*4350*/  ISETP.NE.AND P3, PT, R30, RZ, PT ;  /* 0x000000ff1e00720c */ /* 0x000fe40003f65270 */
[----:B------:R-:W-:-:S02]  /*4360*/  ISETP.NE.AND P2, PT, R179, RZ, PT ;  /* 0x000000ffb300720c */ /* 0x000fc40003f45270 */
[----:B------:R-:W-:Y:S02]  /*4370*/  SEL R7, R7, 0x3, P3 ;  /* 0x0000000307077807 */ /* 0x000fe40001800000 */
[----:B------:R-:W-:Y:S02]  /*4380*/  SEL R6, R6, 0x2, P2 ;  /* 0x0000000206067807 */ /* 0x000fe40001000000 */
[----:B------:R-:W-:-:S04]  /*4390*/  ISETP.NE.AND P3, PT, R39, RZ, PT ;  /* 0x000000ff2700720c */ /* 0x000fc80003f65270 */
[----:B------:R-:W-:Y:S02]  /*43a0*/  SEL R6, R6, 0x3, P3 ;  /* 0x0000000306067807 */ /* 0x000fe40001800000 */
[----:B------:R-:W-:-:S04]  /*43b0*/  ISETP.NE.AND P3, PT, R60, RZ, PT ;  /* 0x000000ff3c00720c */ /* 0x000fc80003f65270 */
[----:B------:R-:W-:Y:S02]  /*43c0*/  SEL R5, R5, 0x3, P3 ;  /* 0x0000000305057807 */ /* 0x000fe40001800000 */
[----:B------:R-:W-:Y:S02]  /*43d0*/  ISETP.NE.AND P3, PT, R62, RZ, PT ;  /* 0x000000ff3e00720c */ /* 0x000fe40003f65270 */
[----:B------:R-:W-:Y:S02]  /*43e0*/  SEL R10, R10, 0x3, P6 ;  /* 0x000000030a0a7807 */ /* 0x000fe40003000000 */
[----:B------:R-:W-:Y:S02]  /*43f0*/  SEL R4, R4, 0x3, P3 ;  /* 0x0000000304047807 */ /* 0x000fe40001800000 */
[----:B------:R-:W-:Y:S02]  /*4400*/  ISETP.NE.AND P3, PT, R63, RZ, PT ;  /* 0x000000ff3f00720c */ /* 0x000fe40003f65270 */
[----:B------:R-:W-:-:S02]  /*4410*/  SEL R12, R12, 0x3, P5 ;  /* 0x000000030c0c7807 */ /* 0x000fc40002800000 */
[----:B------:R-:W-:Y:S02]  /*4420*/  SEL R10, R10, 0x4, P3 ;  /* 0x000000040a0a7807 */ /* 0x000fe40001800000 */
[----:B------:R-:W-:Y:S02]  /*4430*/  ISETP.NE.AND P3, PT, R64, RZ, PT ;  /* 0x000000ff4000720c */ /* 0x000fe40003f65270 */
[----:B------:R-:W-:Y:S02]  /*4440*/  SEL R13, R13, 0x3, P4 ;  /* 0x000000030d0d7807 */ /* 0x000fe40002000000 */
[----:B------:R-:W-:Y:S02]  /*4450*/  SEL R12, R12, 0x4, P3 ;  /* 0x000000040c0c7807 */ /* 0x000fe40001800000 */
[----:B------:R-:W-:Y:S02]  /*4460*/  ISETP.NE.AND P3, PT, R102, RZ, PT ;  /* 0x000000ff6600720c */ /* 0x000fe40003f65270 */
[----:B------:R-:W-:-:S02]  /*4470*/  SEL R8, R8, 0x3, P1 ;  /* 0x0000000308087807 */ /* 0x000fc40000800000 */
[----:B------:R-:W-:Y:S02]  /*4480*/  SEL R13, R13, 0x4, P3 ;  /* 0x000000040d0d7807 */ /* 0x000fe40001800000 */
[----:B------:R-:W-:-:S04]  /*4490*/  ISETP.NE.AND P3, PT, R103, RZ, PT ;  /* 0x000000ff6700720c */ /* 0x000fc80003f65270 */
[----:B------:R-:W-:Y:S02]  /*44a0*/  SEL R8, R8, 0x4, P3 ;  /* 0x0000000408087807 */ /* 0x000fe40001800000 */
[----:B------:R-:W-:Y:S02]  /*44b0*/  ISETP.NE.AND P3, PT, R108, RZ, PT ;  /* 0x000000ff6c00720c */ /* 0x000fe40003f65270 */
[----:B------:R-:W-:Y:S02]  /*44c0*/  ISETP.NE.AND P2, PT, R180, RZ, PT ;  /* 0x000000ffb400720c */ /* 0x000fe40003f45270 */
[----:B------:R-:W-:Y:S02]  /*44d0*/  SEL R14, R14, 0x4, P3 ;  /* 0x000000040e0e7807 */ /* 0x000fe40001800000 */
[----:B------:R-:W-:Y:S02]  /*44e0*/  ISETP.NE.AND P3, PT, R109, RZ, PT ;  /* 0x000000ff6d00720c */ /* 0x000fe40003f65270 */
[----:B------:R-:W-:-:S02]  /*44f0*/  P2R R111, PR, RZ, 0x1 ;  /* 0x00000001ff6f7803 */ /* 0x000fc40000000000 */
[----:B------:R-:W-:Y:S02]  /*4500*/  SEL R15, R15, 0x4, P3 ;  /* 0x000000040f0f7807 */ /* 0x000fe40001800000 */
[----:B------:R-:W-:Y:S02]  /*4510*/  SEL R24, R24, 0x3, P2 ;  /* 0x0000000318187807 */ /* 0x000fe40001000000 */
[----:B------:R-:W-:Y:S02]  /*4520*/  ISETP.NE.AND P3, PT, R110, RZ, PT ;  /* 0x000000ff6e00720c */ /* 0x000fe40003f65270 */
[----:B------:R-:W-:Y:S02]  /*4530*/  ISETP.NE.AND P0, PT, R143, RZ, PT ;  /* 0x000000ff8f00720c */ /* 0x000fe40003f05270 */
[----:B------:R-:W-:Y:S02]  /*4540*/  SEL R24, R24, 0x4, P3 ;  /* 0x0000000418187807 */ /* 0x000fe40001800000 */
[----:B------:R-:W-:-:S02]  /*4550*/  SEL R25, R25, 0x3, P0 ;  /* 0x0000000319197807 */ /* 0x000fc40000000000 */
[----:B------:R-:W-:-:S04]  /*4560*/  ISETP.NE.AND P3, PT, R112, RZ, PT ;  /* 0x000000ff7000720c */ /* 0x000fc80003f65270 */
[----:B------:R-:W-:Y:S02]  /*4570*/  SEL R25, R25, 0x4, P3 ;  /* 0x0000000419197807 */ /* 0x000fe40001800000 */
        /* <DEDUP_REMOVED lines=14> */
[----:B------:R-:W-:Y:S02]  /*4660*/  ISETP.NE.AND P3, PT, R135, RZ, PT ;  /* 0x000000ff8700720c */ /* 0x000fe40003f65270 */
[----:B------:R-:W-:Y:S02]  /*4670*/  ISETP.NE.AND P2, PT, R152, RZ, PT ;  /* 0x000000ff9800720c */ /* 0x000fe40003f45270 */
[----:B------:R-:W-:-:S04]  /*4680*/  SEL R14, R14, 0x5, P3 ;  /* 0x000000050e0e7807 */ /* 0x000fc80001800000 */
        /* <DEDUP_REMOVED lines=12> */
[----:B------:R-:W-:Y:S02]  /*4750*/  ISETP.NE.AND P0, PT, R69, RZ, PT ;  /* 0x000000ff4500720c */ /* 0x000fe40003f05270 */
[----:B------:R-:W-:Y:S02]  /*4760*/  P2R R69, PR, RZ, 0x4 ;  /* 0x00000004ff457803 */ /* 0x000fe40000000000 */
[----:B------:R-:W-:Y:S02]  /*4770*/  ISETP.NE.AND P2, PT, R163, RZ, PT ;  /* 0x000000ffa300720c */ /* 0x000fe40003f45270 */
[----:B------:R-:W-:-:S02]  /*4780*/  ISETP.NE.AND P1, PT, R68, RZ, PT ;  /* 0x000000ff4400720c */ /* 0x000fc40003f25270 */
[----:B------:R-:W-:Y:S02]  /*4790*/  P2R R68, PR, RZ, 0x4 ;  /* 0x00000004ff447803 */ /* 0x000fe40000000000 */
[----:B------:R-:W-:Y:S02]  /*47a0*/  ISETP.NE.AND P2, PT, R162, RZ, PT ;  /* 0x000000ffa200720c */ /* 0x000fe40003f45270 */
[----:B------:R-:W-:Y:S02]  /*47b0*/  ISETP.NE.AND P6, PT, R67, RZ, PT ;  /* 0x000000ff4300720c */ /* 0x000fe40003fc5270 */
[----:B------:R-:W-:Y:S02]  /*47c0*/  P2R R67, PR, RZ, 0x4 ;  /* 0x00000004ff437803 */ /* 0x000fe40000000000 */
[----:B------:R-:W-:Y:S02]  /*47d0*/  ISETP.NE.AND P2, PT, R161, RZ, PT ;  /* 0x000000ffa100720c */ /* 0x000fe40003f45270 */
[----:B------:R-:W-:-:S02]  /*47e0*/  ISETP.NE.AND P5, PT, R66, RZ, PT ;  /* 0x000000ff4200720c */ /* 0x000fc40003fa5270 */
        /* <DEDUP_REMOVED lines=17> */
[----:B------:R-:W-:-:S02]  /*4900*/  SEL R10, R10, 0x5, P3 ;  /* 0x000000050a0a7807 */ /* 0x000fc40001800000 */
[----:B------:R-:W-:Y:S02]  /*4910*/  P2R R30, PR, RZ, 0x4 ;  /* 0x00000004ff1e7803 */ /* 0x000fe40000000000 */
[----:B------:R-:W-:Y:S02]  /*4920*/  ISETP.NE.AND P2, PT, R156, RZ, PT ;  /* 0x000000ff9c00720c */ /* 0x000fe40003f45270 */
[----:B------:R-:W-:Y:S02]  /*4930*/  ISETP.NE.AND P3, PT, R140, RZ, PT ;  /* 0x000000ff8c00720c */ /* 0x000fe40003f65270 */
[----:B------:R-:W-:Y:S02]  /*4940*/  P2R R28, PR, RZ, 0x4 ;  /* 0x00000004ff1c7803 */ /* 0x000fe40000000000 */
[----:B------:R-:W-:Y:S02]  /*4950*/  SEL R12, R12, 0x5, P3 ;  /* 0x000000050c0c7807 */ /* 0x000fe40001800000 */
[----:B------:R-:W-:-:S02]  /*4960*/  ISETP.NE.AND P2, PT, R155, RZ, PT ;  /* 0x000000ff9b00720c */ /* 0x000fc40003f45270 */
[----:B------:R-:W-:Y:S02]  /*4970*/  ISETP.NE.AND P4, PT, R151, RZ, PT ;  /* 0x000000ff9700720c */ /* 0x000fe40003f85270 */
[----:B------:R-:W-:Y:S02]  /*4980*/  SEL R12, R12, 0x6, P2 ;  /* 0x000000060c0c7807 */ /* 0x000fe40001000000 */
[----:B------:R-:W-:Y:S02]  /*4990*/  ISETP.NE.AND P2, PT, R28, RZ, PT ;  /* 0x000000ff1c00720c */ /* 0x000fe40003f45270 */
[----:B------:R-:W-:Y:S02]  /*49a0*/  SEL R8, R8, 0x5, P4 ;  /* 0x0000000508087807 */ /* 0x000fe40002000000 */
[----:B------:R-:W-:Y:S02]  /*49b0*/  SEL R10, R10, 0x6, P2 ;  /* 0x000000060a0a7807 */ /* 0x000fe40001000000 */
[----:B------:R-:W-:-:S02]  /*49c0*/  ISETP.NE.AND P2, PT, R30, RZ, PT ;  /* 0x000000ff1e00720c */ /* 0x000fc40003f45270 */
[----:B------:R-:W-:Y:S02]  /*49d0*/  SEL R4, R4, 0x5, P0 ;  /* 0x0000000504047807 */ /* 0x000fe40000000000 */
        /* <DEDUP_REMOVED lines=8> */
[----:B------:R-:W-:Y:S01]  /*4a60*/  SEL R7, R7, 0x5, P5 ;  /* 0x0000000507077807 */ /* 0x000fe20002800000 */
[----:B------:R-:W1:Y:S01]  /*4a70*/  LDC.64 R44, c[0x0][0x210] ;  /* 0x00008400ff2c7b82 */ /* 0x000e620000000a00 */
[----:B------:R-:W-:Y:S02]  /*4a80*/  SEL R6, R6, 0x6, P2 ;  /* 0x0000000606067807 */ /* 0x000fe40001000000 */
[----:B------:R-:W-:-:S02]  /*4a90*/  ISETP.NE.AND P2, PT, R60, RZ, PT ;  /* 0x000000ff3c00720c */ /* 0x000fc40003f45270 */
[----:B------:R-:W-:Y:S02]  /*4aa0*/  ISETP.NE.AND P1, PT, R150, RZ, PT ;  /* 0x000000ff9600720c */ /* 0x000fe40003f25270 */
[----:B------:R-:W-:Y:S02]  /*4ab0*/  SEL R7, R7, 0x6, P2 ;  /* 0x0000000607077807 */ /* 0x000fe40001000000 */
[----:B------:R-:W-:Y:S02]  /*4ac0*/  SEL R25, R25, 0x6, P1 ;  /* 0x0000000619197807 */ /* 0x000fe40000800000 */
[----:B------:R-:W-:Y:S02]  /*4ad0*/  ISETP.NE.AND P2, PT, R62, RZ, PT ;  /* 0x000000ff3e00720c */ /* 0x000fe40003f45270 */
[----:B------:R-:W-:Y:S02]  /*4ae0*/  ISETP.NE.AND P6, PT, R148, RZ, PT ;  /* 0x000000ff9400720c */ /* 0x000fe40003fc5270 */
[----:B------:R-:W-:-:S02]  /*4af0*/  SEL R25, R25, 0x7, P2 ;  /* 0x0000000719197807 */ /* 0x000fc40001000000 */
[----:B------:R-:W-:Y:S02]  /*4b00*/  SEL R24, R24, 0x6, P6 ;  /* 0x0000000618187807 */ /* 0x000fe40003000000 */
[----:B------:R-:W-:Y:S02]  /*4b10*/  ISETP.NE.AND P2, PT, R63, RZ, PT ;  /* 0x000000ff3f00720c */ /* 0x000fe40003f45270 */
[----:B------:R-:W-:Y:S02]  /*4b20*/  ISETP.NE.AND P5, PT, R145, RZ, PT ;  /* 0x000000ff9100720c */ /* 0x000fe40003fa5270 */
[----:B------:R-:W-:Y:S02]  /*4b30*/  SEL R24, R24, 0x7, P2 ;  /* 0x0000000718187807 */ /* 0x000fe40001000000 */
[----:B------:R-:W-:Y:S02]  /*4b40*/  SEL R15, R15, 0x6, P5 ;  /* 0x000000060f0f7807 */ /* 0x000fe40002800000 */
[----:B------:R-:W-:-:S04]  /*4b50*/  ISETP.NE.AND P2, PT, R64, RZ, PT ;  /* 0x000000ff4000720c */ /* 0x000fc80003f45270 */
[----:B------:R-:W-:Y:S02]  /*4b60*/  SEL R15, R15, 0x7, P2 ;  /* 0x000000070f0f7807 */ /* 0x000fe40001000000 */
[----:B------:R-:W-:-:S04]  /*4b70*/  ISETP.NE.AND P2, PT, R66, RZ, PT ;  /* 0x000000ff4200720c */ /* 0x000fc80003f45270 */
[----:B------:R-:W-:Y:S02]  /*4b80*/  SEL R14, R14, 0x7, P2 ;  /* 0x000000070e0e7807 */ /* 0x000fe40001000000 */
[----:B------:R-:W-:Y:S02]  /*4b90*/  ISETP.NE.AND P2, PT, R67, RZ, PT ;  /* 0x000000ff4300720c */ /* 0x000fe40003f45270 */
[----:B------:R-:W-:Y:S02]  /*4ba0*/  ISETP.NE.AND P3, PT, R141, RZ, PT ;  /* 0x000000ff8d00720c */ /* 0x000fe40003f65270 */
[----:B------:R-:W-:Y:S02]  /*4bb0*/  SEL R10, R10, 0x7, P2 ;  /* 0x000000070a0a7807 */ /* 0x000fe40001000000 */
[----:B------:R-:W-:Y:S02]  /*4bc0*/  ISETP.NE.AND P2, PT, R68, RZ, PT ;  /* 0x000000ff4400720c */ /* 0x000fe40003f45270 */
[----:B------:R-:W-:-:S02]  /*4bd0*/  SEL R13, R13, 0x5, P3 ;  /* 0x000000050d0d7807 */ /* 0x000fc40001800000 */
[----:B------:R-:W-:Y:S02]  /*4be0*/  ISETP.NE.AND P0, PT, R153, RZ, PT ;  /* 0x000000ff9900720c */ /* 0x000fe40003f05270 */
[----:B------:R-:W-:Y:S02]  /*4bf0*/  SEL R12, R12, 0x7, P2 ;  /* 0x000000070c0c7807 */ /* 0x000fe40001000000 */
[----:B------:R-:W-:Y:S02]  /*4c00*/  SEL R13, R13, 0x6, P0 ;  /* 0x000000060d0d7807 */ /* 0x000fe40000000000 */
[----:B------:R-:W-:Y:S02]  /*4c10*/  ISETP.NE.AND P2, PT, R69, RZ, PT ;  /* 0x000000ff4500720c */ /* 0x000fe40003f45270 */
[----:B------:R-:W2:Y:S02]  /*4c20*/  LDC.64 R68, c[0x0][0x220] ;  /* 0x00008800ff447b82 */ /* 0x000ea40000000a00 */
        /* <DEDUP_REMOVED lines=17> */
[----:B------:R-:W-:-:S02]  /*4d40*/  ISETP.NE.AND P0, PT, R123, RZ, PT ;  /* 0x000000ff7b00720c */ /* 0x000fc40003f05270 */
[----:B------:R-:W-:Y:S02]  /*4d50*/  SEL R108, R15, 0x8, P2 ;  /* 0x000000080f6c7807 */ /* 0x000fe40001000000 */
[----:B------:R-:W-:Y:S02]  /*4d60*/  P2R R71, PR, RZ, 0x2 ;  /* 0x00000002ff477803 */ /* 0x000fe40000000000 */
[----:B------:R-:W-:Y:S02]  /*4d70*/  ISETP.NE.AND P2, PT, R26, RZ, PT ;  /* 0x000000ff1a00720c */ /* 0x000fe40003f45270 */
[----:B------:R-:W-:Y:S02]  /*4d80*/  ISETP.NE.AND P1, PT, R171, RZ, PT ;  /* 0x000000ffab00720c */ /* 0x000fe40003f25270 */
[----:B------:R-:W-:Y:S02]  /*4d90*/  SEL R101, R12, 0x8, P0 ;  /* 0x000000080c657807 */ /* 0x000fe40000000000 */
[----:B------:R-:W-:-:S02]  /*4da0*/  ISETP.NE.AND P3, PT, R166, RZ, PT ;  /* 0x000000ffa600720c */ /* 0x000fc40003f65270 */
[----:B------:R-:W-:Y:S02]  /*4db0*/  ISETP.NE.AND P6, PT, R167, RZ, PT ;  /* 0x000000ffa700720c */ /* 0x000fe40003fc5270 */
[----:B------:R-:W-:Y:S02]  /*4dc0*/  SEL R103, R14, 0x8, P2 ;  /* 0x000000080e677807 */ /* 0x000fe40001000000 */
[----:B------:R-:W-:Y:S02]  /*4dd0*/  ISETP.NE.AND P0, PT, R111, RZ, PT ;  /* 0x000000ff6f00720c */ /* 0x000fe40003f05270 */
[----:B------:R-:W-:Y:S02]  /*4de0*/  ISETP.NE.AND P2, PT, R124, RZ, PT ;  /* 0x000000ff7c00720c */ /* 0x000fe40003f45270 */
[----:B------:R-:W-:Y:S02]  /*4df0*/  SEL R112, R8, 0x8, P1 ;  /* 0x0000000808707807 */ /* 0x000fe40000800000 */
[----:B------:R-:W-:-:S02]  /*4e00*/  ISETP.NE.AND P1, PT, R71, RZ, PT ;  /* 0x000000ff4700720c */ /* 0x000fc40003f25270 */
[----:B------:R-:W-:Y:S02]  /*4e10*/  SEL R39, R4, 0x8, P3 ;  /* 0x0000000804277807 */ /* 0x000fe40001800000 */
[----:B------:R-:W-:Y:S01]  /*4e20*/  SEL R60, R5, 0x8, P6 ;  /* 0x00000008053c7807 */ /* 0x000fe20003000000 */
[--C-:B-1----:R-:W-:Y:S01]  /*4e30*/  IMAD.WIDE R4, R11, 0x4, R44.reuse ;  /* 0x000000040b047825 */ /* 0x102fe200078e022c */
[----:B------:R-:W-:Y:S02]  /*4e40*/  SEL R117, R10, 0x8, P2 ;  /* 0x000000080a757807 */ /* 0x000fe40001000000 */
[----:B------:R-:W-:Y:S02]  /*4e50*/  CS2R R14, SRZ ;  /* 0x00000000000e7805 */ /* 0x000fe4000001ff00 */
[----:B------:R-:W-:Y:S01]  /*4e60*/  SEL R102, R13, 0x8, P1 ;  /* 0x000000080d667807 */ /* 0x000fe20000800000 */
[----:B------:R-:W-:Y:S01]  /*4e70*/  IMAD.WIDE R10, R27, 0x4, R44 ;  /* 0x000000041b0a7825 */ /* 0x000fe200078e022c */
[----:B------:R-:W-:-:S02]  /*4e80*/  CS2R R12, SRZ ;  /* 0x00000000000c7805 */ /* 0x000fc4000001ff00 */
[----:B------:R-:W-:Y:S02]  /*4e90*/  CS2R R24, SRZ ;  /* 0x0000000000187805 */ /* 0x000fe4000001ff00 */
[----:B------:R-:W-:Y:S02]  /*4ea0*/  CS2R R28, SRZ ;  /* 0x00000000001c7805 */ /* 0x000fe4000001ff00 */
[----:B------:R-:W-:Y:S02]  /*4eb0*/  CS2R R30, SRZ ;  /* 0x00000000001e7805 */ /* 0x000fe4000001ff00 */
[----:B------:R-:W-:Y:S01]  /*4ec0*/  CS2R R26, SRZ ;  /* 0x00000000001a7805 */ /* 0x000fe2000001ff00 */
[----:B--2---:R-:W-:Y:S01]  /*4ed0*/  IMAD.WIDE R68, R32, 0x4, R68 ;  /* 0x0000000420447825 */ /* 0x004fe200078e0244 */
[----:B------:R1:W2:Y:S04]  /*4ee0*/  @!P0 LDG.E.EL.128 R12, desc[UR6][R4.64] ;  /* 0x00000006040c8981 */ /* 0x0002a8000c2e1d00 */
[----:B------:R-:W3:Y:S04]  /*4ef0*/  @!P0 LDG.E.EL.128 R28, desc[UR6][R10.64] ;  /* 0x000000060a1c8981 */ /* 0x000ee8000c2e1d00 */
[----:B------:R-:W2:Y:S01]  /*4f00*/  @!P0 LDG.E.EL.128 R24, desc[UR6][R68.64+0x10] ;  /* 0x0000100644188981 */ /* 0x000ea2000c2e1d00 */
[----:B------:R-:W-:-:S02]  /*4f10*/  ISETP.NE.AND P4, PT, R170, RZ, PT ;  /* 0x000000ffaa00720c */ /* 0x000fc40003f85270 */
[----:B------:R-:W-:Y:S02]  /*4f20*/  ISETP.NE.AND P5, PT, R168, RZ, PT ;  /* 0x000000ffa800720c */ /* 0x000fe40003fa5270 */
[----:B-1----:R-:W-:Y:S02]  /*4f30*/  CS2R R4, SRZ ;  /* 0x0000000000047805 */ /* 0x002fe4000001ff00 */
[----:B------:R-:W-:Y:S02]  /*4f40*/  SEL R100, R7, 0x8, P4 ;  /* 0x0000000807647807 */ /* 0x000fe40002000000 */
[----:B------:R-:W-:Y:S02]  /*4f50*/  SEL R99, R6, 0x8, P5 ;  /* 0x0000000806637807 */ /* 0x000fe40002800000 */
[----:B------:R-:W-:-:S06]  /*4f60*/  CS2R R6, SRZ ;  /* 0x0000000000067805 */ /* 0x000fcc000001ff00 */
[----:B------:R1:W4:Y:S02]  /*4f70*/  @!P0 LDG.E.EL.128 R4, desc[UR6][R68.64] ;  /* 0x0000000644048981 */ /* 0x000324000c2e1d00 */
[----:B-1----:R-:W1:Y:S01]  /*4f80*/  LDC.64 R68, c[0x0][0x228] ;  /* 0x00008a00ff447b82 */ /* 0x002e620000000a00 */
[----:B------:R-:W-:Y:S02]  /*4f90*/  IADD3 R9, R9, 0x305c, R32 ;  /* 0x0000305c09097810 */ /* 0x000fe40007ffe020 */
[----:B------:R-:W-:Y:S01]  /*4fa0*/  CS2R R10, SRZ ;  /* 0x00000000000a7805 */ /* 0x000fe2000001ff00 */
[----:B------:R-:W-:-:S04]  /*4fb0*/  IMAD.WIDE R62, R43, 0x4, R44 ;  /* 0x000000042b3e7825 */ /* 0x000fc800078e022c */
[----:B------:R-:W-:Y:S01]  /*4fc0*/  IMAD.WIDE R2, R9, 0x4, R2 ;  /* 0x0000000409027825 */ /* 0x000fe200078e0202 */
[----:B------:R-:W-:-:S06]  /*4fd0*/  CS2R R8, SRZ ;  /* 0x0000000000087805 */ /* 0x000fcc000001ff00 */
[----:B------:R5:W4:Y:S01]  /*4fe0*/  @!P0 LDG.E.EL.128 R8, desc[UR6][R62.64] ;  /* 0x000000063e088981 */ /* 0x000b22000c2e1d00 */
[----:B-1----:R-:W-:-:S04]  /*4ff0*/  IMAD.WIDE R68, R32, 0x4, R68 ;  /* 0x0000000420447825 */ /* 0x002fc800078e0244 */
[C---:B--2---:R-:W-:Y:S01]  /*5000*/  FADD R64, R27.reuse, R15 ;  /* 0x0000000f1b407221 */ /* 0x044fe20000000000 */
[----:B---3--:R-:W-:Y:S01]  /*5010*/  FADD R66, R27, R31 ;  /* 0x0000001f1b427221 */ /* 0x008fe20000000000 */
[C---:B------:R-:W-:Y:S01]  /*5020*/  FADD R67, R26.reuse, R14 ;  /* 0x0000000e1a437221 */ /* 0x040fe20000000000 */
[----:B------:R-:W-:Y:S01]  /*5030*/  FADD R71, R26, R30 ;  /* 0x0000001e1a477221 */ /* 0x000fe20000000000 */
[C---:B------:R-:W-:Y:S01]  /*5040*/  FADD R84, R25.reuse, R13 ;  /* 0x0000000d19547221 */ /* 0x040fe20000000000 */
[----:B------:R-:W-:Y:S01]  /*5050*/  FADD R86, R25, R29 ;  /* 0x0000001d19567221 */ /* 0x000fe20000000000 */
[C---:B------:R-:W-:Y:S01]  /*5060*/  FADD R85, R24.reuse, R12 ;  /* 0x0000000c18557221 */ /* 0x040fe20000000000 */
[----:B------:R-:W-:Y:S01]  /*5070*/  FADD R87, R24, R28 ;  /* 0x0000001c18577221 */ /* 0x000fe20000000000 */
[----:B------:R-:W-:Y:S02]  /*5080*/  CS2R R24, SRZ ;  /* 0x0000000000187805 */ /* 0x000fe4000001ff00 */
[----:B------:R-:W-:Y:S01]  /*5090*/  CS2R R26, SRZ ;  /* 0x00000000001a7805 */ /* 0x000fe2000001ff00 */
[----:B------:R-:W-:Y:S01]  /*50a0*/  IMAD.WIDE R28, R23, 0x4, R44 ;  /* 0x00000004171c7825 */ /* 0x000fe200078e022c */
[----:B------:R-:W-:-:S02]  /*50b0*/  CS2R R12, SRZ ;  /* 0x00000000000c7805 */ /* 0x000fc4000001ff00 */
[----:B------:R-:W-:Y:S02]  /*50c0*/  CS2R R14, SRZ ;  /* 0x00000000000e7805 */ /* 0x000fe4000001ff00 */
[----:B------:R1:W2:Y:S04]  /*50d0*/  @!P0 LDG.E.EL.128 R24, desc[UR6][R28.64] ;  /* 0x000000061c188981 */ /* 0x0002a8000c2e1d00 */
[----:B------:R-:W3:Y:S01]  /*50e0*/  @!P0 LDG.E.EL.128 R12, desc[UR6][R68.64] ;  /* 0x00000006440c8981 */ /* 0x000ee2000c2e1d00 */
[----:B------:R-:W-:Y:S01]  /*50f0*/  PRMT R31, R100, 0x3340, R99 ;  /* 0x00003340641f7816 */ /* 0x000fe20000000063 */
[----:B------:R-:W1:Y:S01]  /*5100*/  MUFU.RCP R35, R35 ;  /* 0x0000002300237308 */ /* 0x000e620000001000 */
[----:B-----5:R-:W-:Y:S02]  /*5110*/  PRMT R62, R108, 0x3340, R103 ;  /* 0x000033406c3e7816 */ /* 0x020fe40000000067 */
[----:B------:R-:W-:-:S02]  /*5120*/  PRMT R114, R102, 0x3340, R101 ;  /* 0x0000334066727816 */ /* 0x000fc40000000065 */
[----:B------:R-:W5:Y:S03]  /*5130*/  LDC.64 R102, c[0x0][0x238] ;  /* 0x00008e00ff667b82 */ /* 0x000f660000000a00 */
[----:B------:R-:W1:Y:S05]  /*5140*/  MUFU.RCP R33, R33 ;  /* 0x0000002100217308 */ /* 0x000e6a0000001000 */
[----:B------:R-:W5:Y:S01]  /*5150*/  LDC.64 R100, c[0x0][0x240] ;  /* 0x00009000ff647b82 */ /* 0x000f620000000a00 */
[----:B------:R-:W-:Y:S02]  /*5160*/  PRMT R60, R60, 0x3340, R39 ;  /* 0x000033403c3c7816 */ /* 0x000fe40000000027 */
[----:B------:R-:W-:Y:S01]  /*5170*/  PRMT R39, R110, 0x3340, R109 ;  /* 0x000033406e277816 */ /* 0x000fe2000000006d */
[----:B----4-:R-:W-:Y:S01]  /*5180*/  FADD R110, R5, R9 ;  /* 0x00000009056e7221 */ /* 0x010fe20000000000 */
[----:B------:R-:W-:Y:S01]  /*5190*/  FADD R115, R4, R8 ;  /* 0x0000000804737221 */ /* 0x000fe20000000000 */
[----:B01----:R-:W-:Y:S01]  /*51a0*/  FMUL R36, R35, R36 ;  /* 0x0000002423247220 */ /* 0x003fe20000400000 */
[----:B------:R-:W-:Y:S01]  /*51b0*/  FADD R109, R6, R10 ;  /* 0x0000000a066d7221 */ /* 0x000fe20000000000 */
[----:B------:R-:W-:Y:S01]  /*51c0*/  FMUL R29, R33, R34 ;  /* 0x00000022211d7220 */ /* 0x000fe20000400000 */
[----:B------:R-:W-:-:S02]  /*51d0*/  ISETP.NE.AND P1, PT, R113, RZ, PT ;  /* 0x000000ff7100720c */ /* 0x000fc40003f25270 */
[----:B------:R-:W-:Y:S02]  /*51e0*/  CS2R R34, SRZ ;  /* 0x0000000000227805 */ /* 0x000fe4000001ff00 */
[----:B------:R-:W-:Y:S02]  /*51f0*/  PRMT R60, R31, 0x5410, R60 ;  /* 0x000054101f3c7816 */ /* 0x000fe4000000003c */
[----:B------:R-:W-:Y:S01]  /*5200*/  CS2R R30, SRZ ;  /* 0x00000000001e7805 */ /* 0x000fe2000001ff00 */
[----:B-----5:R-:W-:-:S04]  /*5210*/  IMAD.WIDE R102, R32, 0x4, R102 ;  /* 0x0000000420667825 */ /* 0x020fc800078e0266 */
[----:B------:R-:W-:Y:S01]  /*5220*/  IMAD.WIDE R100, R32, 0x4, R100 ;  /* 0x0000000420647825 */ /* 0x000fe200078e0264 */
[----:B------:R-:W-:-:S06]  /*5230*/  CS2R R32, SRZ ;  /* 0x0000000000207805 */ /* 0x000fcc000001ff00 */
[----:B------:R-:W4:Y:S01]  /*5240*/  @!P0 LDG.E.EL.128 R32, desc[UR6][R100.64] ;  /* 0x0000000664208981 */ /* 0x000f22000c2e1d00 */
[----:B--2---:R-:W-:Y:S01]  /*5250*/  FADD R111, R4, R24 ;  /* 0x00000018046f7221 */ /* 0x004fe20000000000 */
[----:B------:R-:W-:Y:S01]  /*5260*/  FADD R99, R6, R26 ;  /* 0x0000001a06637221 */ /* 0x000fe20000000000 */
[----:B---3--:R-:W-:-:S04]  /*5270*/  FADD R4, R110, -R13 ;  /* 0x8000000d6e047221 */ /* 0x008fc80000000000 */
[----:B------:R-:W-:Y:S01]  /*5280*/  FMUL R6, R4, R36 ;  /* 0x0000002404067220 */ /* 0x000fe20000400000 */
[--C-:B------:R-:W-:Y:S01]  /*5290*/  FADD R4, R115, -R12.reuse ;  /* 0x8000000c73047221 */ /* 0x100fe20000000000 */
[----:B------:R-:W-:Y:S01]  /*52a0*/  FADD R12, R111, -R12 ;  /* 0x8000000c6f0c7221 */ /* 0x000fe20000000000 */
[----:B------:R-:W-:Y:S02]  /*52b0*/  FADD R108, R5, R25 ;  /* 0x00000019056c7221 */ /* 0x000fe40000000000 */
[-C--:B------:R-:W-:Y:S01]  /*52c0*/  FMUL R5, R4, R29.reuse ;  /* 0x0000001d04057220 */ /* 0x080fe20000400000 */
[----:B------:R-:W-:Y:S01]  /*52d0*/  FMUL R113, R12, R29 ;  /* 0x0000001d0c717220 */ /* 0x000fe20000400000 */
[----:B------:R-:W-:-:S06]  /*52e0*/  CS2R R28, SRZ ;  /* 0x00000000001c7805 */ /* 0x000fcc000001ff00 */
[----:B------:R-:W4:Y:S01]  /*52f0*/  @!P0 LDG.E.EL.128 R28, desc[UR6][R102.64] ;  /* 0x00000006661c8981 */ /* 0x000f22000c2e1d00 */
[----:B------:R-:W0:Y:S01]  /*5300*/  MUFU.RCP R37, R37 ;  /* 0x0000002500257308 */ /* 0x000e220000001000 */
[----:B------:R-:W-:-:S04]  /*5310*/  FADD R13, R108, -R13 ;  /* 0x8000000d6c0d7221 */ /* 0x000fc80000000000 */
[----:B------:R-:W-:Y:S01]  /*5320*/  FMUL R36, R13, R36 ;  /* 0x000000240d247220 */ /* 0x000fe20000400000 */
[----:B------:R-:W-:Y:S01]  /*5330*/  PRMT R62, R39, 0x5410, R62 ;  /* 0x00005410273e7816 */ /* 0x000fe2000000003e */
[----:B0-----:R-:W-:Y:S01]  /*5340*/  FMUL R63, R37, R38 ;  /* 0x00000026253f7220 */ /* 0x001fe20000400000 */
[----:B------:R-:W-:Y:S01]  /*5350*/  CS2R R38, SRZ ;  /* 0x0000000000267805 */ /* 0x000fe2000001ff00 */
[-CC-:B----4-:R-:W-:Y:S01]  /*5360*/  FFMA R119, R5, R28.reuse, R32.reuse ;  /* 0x0000001c05777223 */ /* 0x190fe20000000020 */
[----:B------:R-:W-:Y:S01]  /*5370*/  FFMA R113, R113, R28, R32 ;  /* 0x0000001c71717223 */ /* 0x000fe20000000020 */
[----:B------:R-:W-:Y:S01]  /*5380*/  FFMA R32, R36, R29, R33 ;  /* 0x0000001d24207223 */ /* 0x000fe20000000021 */
[----:B------:R-:W-:-:S06]  /*5390*/  CS2R R36, SRZ ;  /* 0x0000000000247805 */ /* 0x000fcc000001ff00 */
[----:B------:R0:W2:Y:S01]  /*53a0*/  @!P0 LDG.E.EL.128 R36, desc[UR6][R46.64+0x10] ;  /* 0x000010062e248981 */ /* 0x0000a2000c2e1d00 */
[----:B------:R-:W-:-:S04]  /*53b0*/  FADD R4, R109, -R14 ;  /* 0x8000000e6d047221 */ /* 0x000fc80000000000 */
[----:B------:R-:W-:-:S04]  /*53c0*/  FMUL R5, R4, R63 ;  /* 0x0000003f04057220 */ /* 0x000fc80000400000 */
[----:B------:R-:W-:Y:S01]  /*53d0*/  FFMA R121, R5, R30, R34 ;  /* 0x0000001e05797223 */ /* 0x000fe20000000022 */
[----:B------:R-:W-:Y:S01]  /*53e0*/  FADD R14, R99, -R14 ;  /* 0x8000000e630e7221 */ /* 0x000fe20000000000 */
[----:B------:R-:W-:Y:S01]  /*53f0*/  FFMA R24, R6, R29, R33 ;  /* 0x0000001d06187223 */ /* 0x000fe20000000021 */
[----:B------:R-:W-:Y:S02]  /*5400*/  @!P1 FMUL R61, R61, 16777216 ;  /* 0x4b8000003d3d9820 */ /* 0x000fe40000400000 */
[----:B------:R-:W-:Y:S02]  /*5410*/  FMUL R33, R14, R63 ;  /* 0x0000003f0e217220 */ /* 0x000fe40000400000 */
[----:B------:R-:W1:Y:S01]  /*5420*/  MUFU.RCP R4, R61 ;  /* 0x0000003d00047308 */ /* 0x000e620000001000 */
[----:B------:R-:W-:Y:S01]  /*5430*/  @!P1 FMUL R65, R65, 16777216 ;  /* 0x4b80000041419820 */ /* 0x000fe20000400000 */
[----:B0-----:R-:W-:-:S03]  /*5440*/  FADD R47, R7, R11 ;  /* 0x0000000b072f7221 */ /* 0x001fc60000000000 */
[----:B-1----:R-:W-:Y:S01]  /*5450*/  FMUL R65, R4, R65 ;  /* 0x0000004104417220 */ /* 0x002fe20000400000 */
[----:B------:R-:W-:-:S04]  /*5460*/  FADD R4, R47, -R15 ;  /* 0x8000000f2f047221 */ /* 0x000fc80000000000 */
[----:B------:R-:W-:Y:S01]  /*5470*/  FMUL R4, R4, R65 ;  /* 0x0000004104047220 */ /* 0x000fe20000400000 */
[----:B------:R-:W-:Y:S01]  /*5480*/  ISETP.NE.AND P1, PT, R125, RZ, PT ;  /* 0x000000ff7d00720c */ /* 0x000fe20003f25270 */
[----:B------:R-:W-:Y:S01]  /*5490*/  FADD R57, R57, R24 ;  /* 0x0000001839397221 */ /* 0x000fe20000000000 */
[----:B--2---:R-:W-:Y:S01]  /*54a0*/  FADD R36, R36, 9.9999997473787516356e-06 ;  /* 0x3727c5ac24247421 */ /* 0x004fe20000000000 */
[----:B------:R-:W-:-:S03]  /*54b0*/  FADD R37, R37, 9.9999997473787516356e-06 ;  /* 0x3727c5ac25257421 */ /* 0x000fc60000000000 */
[----:B------:R-:W0:Y:S01]  /*54c0*/  MUFU.SQRT R5, R36 ;  /* 0x0000002400057308 */ /* 0x000e220000002000 */
[----:B------:R-:W-:-:S07]  /*54d0*/  FADD R38, R38, 9.9999997473787516356e-06 ;  /* 0x3727c5ac26267421 */ /* 0x000fce0000000000 */
[----:B------:R-:W1:Y:S08]  /*54e0*/  MUFU.SQRT R8, R37 ;  /* 0x0000002500087308 */ /* 0x000e700000002000 */
[----:B------:R-:W2:Y:S01]  /*54f0*/  MUFU.SQRT R10, R38 ;  /* 0x00000026000a7308 */ /* 0x000ea20000002000 */
[----:B0-----:R-:W-:Y:S01]  /*5500*/  FSETP.GT.AND P3, PT, R5, 8.50705917302346158658e+37, PT ;  /* 0x7e8000000500780b */ /* 0x001fe20003f64000 */
[----:B------:R-:W-:Y:S01]  /*5510*/  FADD R39, R39, 9.9999997473787516356e-06 ;  /* 0x3727c5ac27277421 */ /* 0x000fe20000000000 */
[----:B------:R-:W-:-:S02]  /*5520*/  FSETP.GEU.AND P2, PT, R5, 1.175494350822287508e-38, PT ;  /* 0x008000000500780b */ /* 0x000fc40003f4e000 */
[----:B-1----:R-:W-:-:S03]  /*5530*/  FSETP.GT.AND P4, PT, R8, 8.50705917302346158658e+37, PT ;  /* 0x7e8000000800780b */ /* 0x002fc60003f84000 */
[----:B------:R-:W0:Y:S01]  /*5540*/  MUFU.SQRT R14, R39 ;  /* 0x00000027000e7308 */ /* 0x000e220000002000 */
[----:B--2---:R-:W-:-:S05]  /*5550*/  FSETP.GT.AND P5, PT, R10, 8.50705917302346158658e+37, PT ;  /* 0x7e8000000a00780b */ /* 0x004fca0003fa4000 */
[----:B------:R-:W-:Y:S01]  /*5560*/  @P3 FMUL R5, R5, 0.25 ;  /* 0x3e80000005053820 */ /* 0x000fe20000400000 */
[----:B------:R-:W-:Y:S02]  /*5570*/  FSEL R6, R59, 1, P3 ;  /* 0x3f8000003b067808 */ /* 0x000fe40001800000 */
[C---:B------:R-:W-:Y:S01]  /*5580*/  FSETP.GEU.AND P3, PT, R8.reuse, 1.175494350822287508e-38, PT ;  /* 0x008000000800780b */ /* 0x040fe20003f6e000 */
[----:B------:R-:W-:Y:S01]  /*5590*/  @!P2 FMUL R5, R5, 16777216 ;  /* 0x4b8000000505a820 */ /* 0x000fe20000400000 */
[----:B------:R-:W-:Y:S01]  /*55a0*/  @P4 FMUL R8, R8, 0.25 ;  /* 0x3e80000008084820 */ /* 0x000fe20000400000 */
[C---:B------:R-:W-:Y:S02]  /*55b0*/  FSEL R9, R59.reuse, 1, P4 ;  /* 0x3f8000003b097808 */ /* 0x040fe40002000000 */
[C---:B------:R-:W-:Y:S02]  /*55c0*/  FSETP.GEU.AND P4, PT, R10.reuse, 1.175494350822287508e-38, PT ;  /* 0x008000000a00780b */ /* 0x040fe40003f8e000 */
[----:B------:R-:W-:Y:S01]  /*55d0*/  FSEL R13, R59, 1, P5 ;  /* 0x3f8000003b0d7808 */ /* 0x000fe20002800000 */
[----:B------:R-:W-:Y:S01]  /*55e0*/  @P5 FMUL R10, R10, 0.25 ;  /* 0x3e8000000a0a5820 */ /* 0x000fe20000400000 */
[----:B0-----:R-:W-:Y:S01]  /*55f0*/  FSETP.GT.AND P5, PT, R14, 8.50705917302346158658e+37, PT ;  /* 0x7e8000000e00780b */ /* 0x001fe20003fa4000 */
[----:B------:R-:W0:Y:S01]  /*5600*/  MUFU.RCP R5, R5 ;  /* 0x0000000500057308 */ /* 0x000e220000001000 */
[----:B------:R-:W-:-:S04]  /*5610*/  FADD R39, R7, R27 ;  /* 0x0000001b07277221 */ /* 0x000fc80000000000 */
[----:B------:R-:W-:Y:S01]  /*5620*/  FADD R15, R39, -R15 ;  /* 0x8000000f270f7221 */ /* 0x000fe20000000000 */
[----:B------:R-:W-:Y:S01]  /*5630*/  FSETP.GEU.AND P6, PT, R14, 1.175494350822287508e-38, PT ;  /* 0x008000000e00780b */ /* 0x000fe20003fce000 */
[----:B------:R-:W-:Y:S02]  /*5640*/  @!P2 FMUL R6, R6, 16777216 ;  /* 0x4b8000000606a820 */ /* 0x000fe40000400000 */
[----:B------:R-:W-:Y:S01]  /*5650*/  FMUL R12, R15, R65 ;  /* 0x000000410f0c7220 */ /* 0x000fe20000400000 */
[----:B------:R-:W-:Y:S02]  /*5660*/  FSEL R25, R59, 1, P5 ;  /* 0x3f8000003b197808 */ /* 0x000fe40002800000 */
[----:B------:R-:W-:Y:S01]  /*5670*/  @P5 FMUL R14, R14, 0.25 ;  /* 0x3e8000000e0e5820 */ /* 0x000fe20000400000 */
[----:B------:R-:W-:Y:S01]  /*5680*/  ISETP.NE.AND P5, PT, R93, RZ, PT ;  /* 0x000000ff5d00720c */ /* 0x000fe20003fa5270 */
[-CC-:B------:R-:W-:Y:S01]  /*5690*/  FFMA R38, R4, R31.reuse, R35.reuse ;  /* 0x0000001f04267223 */ /* 0x180fe20000000023 */
[----:B------:R-:W-:Y:S01]  /*56a0*/  FFMA R93, R12, R31, R35 ;  /* 0x0000001f0c5d7223 */ /* 0x000fe20000000023 */
[----:B0-----:R-:W-:Y:S01]  /*56b0*/  FMUL R35, R5, R6 ;  /* 0x0000000605237220 */ /* 0x001fe20000400000 */
[----:B------:R-:W-:-:S02]  /*56c0*/  CS2R R4, SRZ ;  /* 0x0000000000047805 */ /* 0x000fc4000001ff00 */
[----:B------:R-:W-:-:S06]  /*56d0*/  CS2R R6, SRZ ;  /* 0x0000000000067805 */ /* 0x000fcc000001ff00 */
[----:B------:R-:W2:Y:S01]  /*56e0*/  @!P0 LDG.E.EL.128 R4, desc[UR6][R68.64+0x10] ;  /* 0x0000100644048981 */ /* 0x000ea2000c2e1d00 */
[----:B------:R-:W-:Y:S01]  /*56f0*/  @!P3 FMUL R8, R8, 16777216 ;  /* 0x4b8000000808b820 */ /* 0x000fe20000400000 */
[----:B------:R-:W-:Y:S01]  /*5700*/  @!P4 FMUL R10, R10, 16777216 ;  /* 0x4b8000000a0ac820 */ /* 0x000fe20000400000 */
[----:B------:R-:W-:-:S04]  /*5710*/  @!P6 FMUL R14, R14, 16777216 ;  /* 0x4b8000000e0ee820 */ /* 0x000fc80000400000 */
[----:B------:R-:W0:Y:S08]  /*5720*/  MUFU.RCP R8, R8 ;  /* 0x0000000800087308 */ /* 0x000e300000001000 */
[----:B------:R-:W1:Y:S08]  /*5730*/  MUFU.RCP R10, R10 ;  /* 0x0000000a000a7308 */ /* 0x000e700000001000 */
[----:B------:R-:W3:Y:S01]  /*5740*/  MUFU.RCP R14, R14 ;  /* 0x0000000e000e7308 */ /* 0x000ee20000001000 */
[----:B------:R-:W-:Y:S01]  /*5750*/  @!P3 FMUL R9, R9, 16777216 ;  /* 0x4b8000000909b820 */ /* 0x000fe20000400000 */
[----:B------:R-:W-:Y:S01]  /*5760*/  @!P4 FMUL R13, R13, 16777216 ;  /* 0x4b8000000d0dc820 */ /* 0x000fe20000400000 */
[----:B------:R-:W-:-:S02]  /*5770*/  @!P6 FMUL R25, R25, 16777216 ;  /* 0x4b8000001919e820 */ /* 0x000fc40000400000 */
[----:B0-----:R-:W-:Y:S01]  /*5780*/  FMUL R36, R8, R9 ;  /* 0x0000000908247220 */ /* 0x001fe20000400000 */
[----:B------:R-:W-:Y:S01]  /*5790*/  CS2R R8, SRZ ;  /* 0x0000000000087805 */ /* 0x000fe2000001ff00 */
[----:B-1----:R-:W-:Y:S01]  /*57a0*/  FMUL R59, R10, R13 ;  /* 0x0000000d0a3b7220 */ /* 0x002fe20000400000 */
[----:B------:R-:W-:Y:S02]  /*57b0*/  CS2R R10, SRZ ;  /* 0x00000000000a7805 */ /* 0x000fe4000001ff00 */
[----:B------:R-:W-:Y:S02]  /*57c0*/  CS2R R12, SRZ ;  /* 0x00000000000c7805 */ /* 0x000fe4000001ff00 */
[----:B------:R-:W-:Y:S02]  /*57d0*/  CS2R R26, SRZ ;  /* 0x00000000001a7805 */ /* 0x000fe4000001ff00 */
[----:B------:R-:W4:Y:S01]  /*57e0*/  @!P0 LDG.E.EL.128 R8, desc[UR6][R102.64+0x10] ;  /* 0x0000100666088981 */ /* 0x000f22000c2e1d00 */
[----:B---3--:R-:W-:Y:S01]  /*57f0*/  FMUL R65, R14, R25 ;  /* 0x000000190e417220 */ /* 0x008fe20000400000 */
[----:B------:R-:W-:-:S02]  /*5800*/  CS2R R14, SRZ ;  /* 0x00000000000e7805 */ /* 0x000fc4000001ff00 */
[----:B------:R-:W-:-:S04]  /*5810*/  CS2R R24, SRZ ;  /* 0x0000000000187805 */ /* 0x000fc8000001ff00 */
[----:B------:R0:W4:Y:S04]  /*5820*/  @!P0 LDG.E.EL.128 R12, desc[UR6][R100.64+0x10] ;  /* 0x00001006640c8981 */ /* 0x000128000c2e1d00 */
[----:B------:R1:W3:Y:S01]  /*5830*/  @P1 LDG.E.EL.128 R24, desc[UR6][R2.64] ;  /* 0x0000000602181981 */ /* 0x0002e2000c2e1d00 */
[----:B------:R-:W-:Y:S01]  /*5840*/  FFMA R33, R33, R30, R34 ;  /* 0x0000001e21217223 */ /* 0x000fe20000000022 */
[----:B------:R-:W-:Y:S02]  /*5850*/  SEL R30, RZ, 0x1, !P5 ;  /* 0x00000001ff1e7807 */ /* 0x000fe40006800000 */
[----:B0-----:R-:W-:Y:S02]  /*5860*/  P2R R100, PR, RZ, 0x2 ;  /* 0x00000002ff647803 */ /* 0x001fe40000000000 */
[----:B------:R-:W-:-:S02]  /*5870*/  ISETP.NE.AND P1, PT, R96, RZ, PT ;  /* 0x000000ff6000720c */ /* 0x000fc40003f25270 */
[----:B------:R-:W-:Y:S02]  /*5880*/  ISETP.NE.AND P5, PT, R98, RZ, PT ;  /* 0x000000ff6200720c */ /* 0x000fe40003fa5270 */
        /* <DEDUP_REMOVED lines=17> */
[----:B------:R-:W-:Y:S02]  /*59a0*/  SEL R31, RZ, 0x1, !P5 ;  /* 0x00000001ff1f7807 */ /* 0x000fe40006800000 */
[----:B------:R-:W-:Y:S02]  /*59b0*/  ISETP.NE.AND P5, PT, R73, RZ, PT ;  /* 0x000000ff4900720c */ /* 0x000fe40003fa5270 */
[----:B------:R-:W-:Y:S02]  /*59c0*/  P2R R73, PR, RZ, 0x2 ;  /* 0x00000002ff497803 */ /* 0x000fe40000000000 */
[----:B------:R-:W-:-:S02]  /*59d0*/  ISETP.NE.AND P1, PT, R77, RZ, PT ;  /* 0x000000ff4d00720c */ /* 0x000fc40003f25270 */
[----:B------:R-:W-:Y:S02]  /*59e0*/  ISETP.NE.AND P4, PT, R72, RZ, PT ;  /* 0x000000ff4800720c */ /* 0x000fe40003f85270 */
[----:B------:R-:W-:Y:S02]  /*59f0*/  P2R R72, PR, RZ, 0x2 ;  /* 0x00000002ff487803 */ /* 0x000fe40000000000 */
[----:B------:R-:W-:Y:S02]  /*5a00*/  ISETP.NE.AND P1, PT, R78, RZ, PT ;  /* 0x000000ff4e00720c */ /* 0x000fe40003f25270 */
[----:B------:R-:W-:Y:S02]  /*5a10*/  SEL R34, R30, 0x2, P3 ;  /* 0x000000021e227807 */ /* 0x000fe40001800000 */
[----:B------:R-:W-:Y:S02]  /*5a20*/  ISETP.NE.AND P3, PT, R70, RZ, PT ;  /* 0x000000ff4600720c */ /* 0x000fe40003f65270 */
[----:B------:R-:W-:-:S02]  /*5a30*/  P2R R70, PR, RZ, 0x2 ;  /* 0x00000002ff467803 */ /* 0x000fc40000000000 */
[----:B------:R-:W-:-:S04]  /*5a40*/  ISETP.NE.AND P1, PT, R79, RZ, PT ;  /* 0x000000ff4f00720c */ /* 0x000fc80003f25270 */
[----:B------:R-:W-:Y:S02]  /*5a50*/  P2R R61, PR, RZ, 0x2 ;  /* 0x00000002ff3d7803 */ /* 0x000fe40000000000 */
[----:B------:R-:W-:Y:S01]  /*5a60*/  ISETP.NE.AND P1, PT, R80, RZ, PT ;  /* 0x000000ff5000720c */ /* 0x000fe20003f25270 */
[----:B------:R-:W-:-:S03]  /*5a70*/  FADD R121, R56, R121 ;  /* 0x0000007938797221 */ /* 0x000fc60000000000 */
[----:B------:R-:W-:Y:S02]  /*5a80*/  P2R R56, PR, RZ, 0x2 ;  /* 0x00000002ff387803 */ /* 0x000fe40000000000 */
[----:B------:R-:W-:Y:S02]  /*5a90*/  ISETP.NE.AND P1, PT, R81, RZ, PT ;  /* 0x000000ff5100720c */ /* 0x000fe40003f25270 */
[----:B------:R-:W-:Y:S02]  /*5aa0*/  IADD3 R28, P2, R43, UR8, RZ ;  /* 0x000000082b1c7c10 */ /* 0x000fe4000ff5e0ff */
[----:B------:R-:W-:Y:S02]  /*5ab0*/  P2R R46, PR, RZ, 0x2 ;  /* 0x00000002ff2e7803 */ /* 0x000fe40000000000 */
[----:B------:R-:W-:Y:S02]  /*5ac0*/  ISETP.NE.AND P1, PT, R82, RZ, PT ;  /* 0x000000ff5200720c */ /* 0x000fe40003f25270 */
[----:B------:R-:W-:-:S02]  /*5ad0*/  LEA.HI.X.SX32 R29, R43, UR9, 0x1, P2 ;  /* 0x000000092b1d7c11 */ /* 0x000fc400090f0eff */
[----:B------:R-:W-:Y:S02]  /*5ae0*/  P2R R43, PR, RZ, 0x2 ;  /* 0x00000002ff2b7803 */ /* 0x000fe40000000000 */
[----:B------:R-:W-:Y:S02]  /*5af0*/  ISETP.NE.AND P1, PT, R83, RZ, PT ;  /* 0x000000ff5300720c */ /* 0x000fe40003f25270 */
[----:B-1----:R-:W-:-:S04]  /*5b00*/  SEL R3, RZ, 0x1, !P3 ;  /* 0x00000001ff037807 */ /* 0x002fc80005800000 */
[----:B------:R-:W-:Y:S02]  /*5b10*/  SEL R3, R3, 0x2, P1 ;  /* 0x0000000203037807 */ /* 0x000fe40000800000 */
[----:B------:R-:W-:Y:S02]  /*5b20*/  ISETP.NE.AND P1, PT, R43, RZ, PT ;  /* 0x000000ff2b00720c */ /* 0x000fe40003f25270 */
[----:B------:R-:W-:Y:S02]  /*5b30*/  SEL R31, R31, 0x2, P4 ;  /* 0x000000021f1f7807 */ /* 0x000fe40002000000 */
[----:B------:R-:W-:Y:S02]  /*5b40*/  P2R R101, PR, RZ, 0x1 ;  /* 0x00000001ff657803 */ /* 0x000fe40000000000 */
[----:B------:R-:W-:Y:S02]  /*5b50*/  ISETP.NE.AND P0, PT, R92, RZ, PT ;  /* 0x000000ff5c00720c */ /* 0x000fe40003f05270 */
[----:B------:R-:W-:Y:S01]  /*5b60*/  ISETP.NE.AND P2, PT, R97, RZ, PT ;  /* 0x000000ff6100720c */ /* 0x000fe20003f45270 */
[----:B------:R-:W-:Y:S01]  /*5b70*/  FADD R75, R55, R38 ;  /* 0x00000026374b7221 */ /* 0x000fe20000000000 */
[----:B------:R-:W-:-:S02]  /*5b80*/  ISETP.NE.AND P3, PT, R104, RZ, PT ;  /* 0x000000ff6800720c */ /* 0x000fc40003f65270 */
[----:B------:R-:W-:Y:S02]  /*5b90*/  ISETP.NE.AND P4, PT, R107, RZ, PT ;  /* 0x000000ff6b00720c */ /* 0x000fe40003f85270 */
[----:B------:R-:W-:Y:S01]  /*5ba0*/  ISETP.NE.AND P6, PT, R105, RZ, PT ;  /* 0x000000ff6900720c */ /* 0x000fe20003fc5270 */
[----:B------:R-:W0:Y:S01]  /*5bb0*/  S2UR UR5, SR_CgaCtaId ;  /* 0x00000000000579c3 */ /* 0x000e220000008800 */
[----:B------:R-:W-:-:S04]  /*5bc0*/  PRMT R63, R117, 0x3340, R112 ;  /* 0x00003340753f7816 */ /* 0x000fc80000000070 */
[----:B------:R-:W-:Y:S01]  /*5bd0*/  PRMT R63, R114, 0x5410, R63 ;  /* 0x00005410723f7816 */ /* 0x000fe2000000003f */
[----:B------:R-:W-:Y:S01]  /*5be0*/  UMOV UR4, 0x400 ;  /* 0x0000040000047882 */ /* 0x000fe20000000000 */
[----:B--2---:R-:W-:Y:S01]  /*5bf0*/  FADD R30, R87, -R4 ;  /* 0x80000004571e7221 */ /* 0x004fe20000000000 */
[----:B------:R-:W-:-:S03]  /*5c00*/  FADD R2, R86, -R5 ;  /* 0x8000000556027221 */ /* 0x000fc60000000000 */
[----:B------:R-:W-:Y:S01]  /*5c10*/  FMUL R37, R30, R35 ;  /* 0x000000231e257220 */ /* 0x000fe20000400000 */
[----:B------:R-:W-:Y:S01]  /*5c20*/  FMUL R30, R2, R36 ;  /* 0x00000024021e7220 */ /* 0x000fe20000400000 */
[----:B------:R-:W-:-:S04]  /*5c30*/  SEL R2, RZ, 0x1, !P5 ;  /* 0x00000001ff027807 */ /* 0x000fc80006800000 */
        /* <DEDUP_REMOVED lines=23> */
[----:B------:R-:W-:Y:S01]  /*5db0*/  ISETP.NE.AND P1, PT, R95, RZ, PT ;  /* 0x000000ff5f00720c */ /* 0x000fe20003f25270 */
[----:B------:R-:W-:-:S03]  /*5dc0*/  FADD R4, R85, -R4 ;  /* 0x8000000455047221 */ /* 0x000fc60000000000 */
[----:B------:R-:W-:Y:S02]  /*5dd0*/  SEL R2, R2, 0x5, P1 ;  /* 0x0000000502027807 */ /* 0x000fe40000800000 */
[----:B------:R-:W-:Y:S01]  /*5de0*/  ISETP.NE.AND P1, PT, R96, RZ, PT ;  /* 0x000000ff6000720c */ /* 0x000fe20003f25270 */
[----:B------:R-:W-:-:S03]  /*5df0*/  FMUL R35, R4, R35 ;  /* 0x0000002304237220 */ /* 0x000fc60000400000 */
[----:B------:R-:W-:Y:S02]  /*5e00*/  SEL R4, R34, 0x6, P1 ;  /* 0x0000000622047807 */ /* 0x000fe40000800000 */
[----:B------:R-:W-:-:S04]  /*5e10*/  ISETP.NE.AND P1, PT, R98, RZ, PT ;  /* 0x000000ff6200720c */ /* 0x000fc80003f25270 */
[----:B------:R-:W-:Y:S02]  /*5e20*/  SEL R31, R31, 0x6, P1 ;  /* 0x000000061f1f7807 */ /* 0x000fe40000800000 */
[----:B------:R-:W-:Y:S01]  /*5e30*/  ISETP.NE.AND P1, PT, R100, RZ, PT ;  /* 0x000000ff6400720c */ /* 0x000fe20003f25270 */
[----:B----4-:R-:W-:Y:S01]  /*5e40*/  FFMA R68, R35, R8, R12 ;  /* 0x0000000823447223 */ /* 0x010fe2000000000c */
[----:B------:R-:W-:Y:S02]  /*5e50*/  ISETP.NE.AND P5, PT, R106, RZ, PT ;  /* 0x000000ff6a00720c */ /* 0x000fe40003fa5270 */
[----:B---3--:R-:W-:Y:S02]  /*5e60*/  SEL R35, R24, 0xff800000, P1 ;  /* 0xff80000018237807 */ /* 0x008fe40000800000 */
[----:B------:R-:W-:Y:S02]  /*5e70*/  SEL R3, R3, 0x6, P0 ;  /* 0x0000000603037807 */ /* 0x000fe40000000000 */
[----:B------:R-:W-:-:S02]  /*5e80*/  SEL R43, R25, 0xff800000, P1 ;  /* 0xff800000192b7807 */ /* 0x000fc40000800000 */
[----:B------:R-:W-:Y:S02]  /*5e90*/  SEL R55, R26, 0xff800000, P1 ;  /* 0xff8000001a377807 */ /* 0x000fe40000800000 */
[----:B------:R-:W-:Y:S02]  /*5ea0*/  SEL R34, R27, 0xff800000, P1 ;  /* 0xff8000001b227807 */ /* 0x000fe40000800000 */
[----:B------:R-:W-:Y:S02]  /*5eb0*/  SEL R2, R2, 0x6, P2 ;  /* 0x0000000602027807 */ /* 0x000fe40001000000 */
[----:B------:R-:W-:Y:S02]  /*5ec0*/  SEL R4, R4, 0x7, P3 ;  /* 0x0000000704047807 */ /* 0x000fe40001800000 */
[----:B------:R-:W-:Y:S02]  /*5ed0*/  SEL R31, R31, 0x7, P4 ;  /* 0x000000071f1f7807 */ /* 0x000fe40002000000 */
[----:B------:R-:W-:-:S02]  /*5ee0*/  FSETP.GEU.AND P3, PT, R22, R35, PT ;  /* 0x000000231600720b */ /* 0x000fc40003f6e000 */
[----:B------:R-:W-:Y:S02]  /*5ef0*/  SEL R3, R3, 0x7, P6 ;  /* 0x0000000703037807 */ /* 0x000fe40003000000 */
[----:B------:R-:W-:Y:S02]  /*5f00*/  SEL R2, R2, 0x7, P5 ;  /* 0x0000000702027807 */ /* 0x000fe40002800000 */
[----:B------:R-:W-:Y:S02]  /*5f10*/  FSETP.GEU.AND P2, PT, R40, R43, PT ;  /* 0x0000002b2800720b */ /* 0x000fe40003f4e000 */
[----:B------:R-:W-:Y:S02]  /*5f20*/  FSETP.GEU.AND P4, PT, R41, R34, PT ;  /* 0x000000222900720b */ /* 0x000fe40003f8e000 */
[----:B------:R-:W-:Y:S01]  /*5f30*/  FSETP.GEU.AND P1, PT, R20, R55, PT ;  /* 0x000000371400720b */ /* 0x000fe20003f2e000 */
[----:B------:R-:W-:Y:S01]  /*5f40*/  FFMA R69, R37, R8, R12 ;  /* 0x0000000825457223 */ /* 0x000fe2000000000c */
[----:B------:R-:W-:-:S02]  /*5f50*/  ISETP.NE.AND P0, PT, R101, RZ, PT ;  /* 0x000000ff6500720c */ /* 0x000fc40003f05270 */
[----:B------:R-:W-:Y:S02]  /*5f60*/  SEL R8, R4, 0x8, P3 ;  /* 0x0000000804087807 */ /* 0x000fe40001800000 */
[----:B------:R-:W-:Y:S02]  /*5f70*/  SEL R31, R31, 0x8, P2 ;  /* 0x000000081f1f7807 */ /* 0x000fe40001000000 */
[----:B------:R-:W-:Y:S02]  /*5f80*/  SEL R4, R2, 0x8, P4 ;  /* 0x0000000802047807 */ /* 0x000fe40002000000 */
[----:B------:R-:W-:Y:S02]  /*5f90*/  SEL R3, R3, 0x8, P1 ;  /* 0x0000000803037807 */ /* 0x000fe40000800000 */
[----:B------:R-:W-:Y:S02]  /*5fa0*/  PRMT R31, R8, 0x3340, R31 ;  /* 0x00003340081f7816 */ /* 0x000fe4000000001f */
[----:B------:R-:W-:-:S02]  /*5fb0*/  IADD3 R2, P5, R23, UR8, RZ ;  /* 0x0000000817027c10 */ /* 0x000fc4000ffbe0ff */
[----:B------:R-:W-:Y:S02]  /*5fc0*/  PRMT R4, R3, 0x3340, R4 ;  /* 0x0000334003047816 */ /* 0x000fe40000000004 */
[----:B------:R-:W-:Y:S02]  /*5fd0*/  LEA.HI.X.SX32 R3, R23, UR9, 0x1, P5 ;  /* 0x0000000917037c11 */ /* 0x000fe4000a8f0eff */
[----:B------:R-:W-:Y:S01]  /*5fe0*/  PRMT R61, R31, 0x5410, R4 ;  /* 0x000054101f3d7816 */ /* 0x000fe20000000004 */
[----:B------:R-:W-:Y:S01]  /*5ff0*/  @!P0 STG.E.64 desc[UR6][R28.64], R62 ;  /* 0x0000003e1c008986 */ /* 0x000fe2000c101b06 */
[----:B------:R-:W-:-:S03]  /*6000*/  FADD R5, R84, -R5 ;  /* 0x8000000554057221 */ /* 0x000fc60000000000 */
[----:B------:R1:W-:Y:S01]  /*6010*/  @!P0 STG.E.64 desc[UR6][R2.64], R60 ;  /* 0x0000003c02008986 */ /* 0x0003e2000c101b06 */
[----:B------:R-:W-:Y:S01]  /*6020*/  SHF.R.U32.HI R8, RZ, 0x2, R0 ;  /* 0x00000002ff087819 */ /* 0x000fe20000011600 */
[C---:B------:R-:W-:Y:S02]  /*6030*/  IMAD.SHL.U32 R4, R0.reuse, 0x2, RZ ;  /* 0x0000000200047824 */ /* 0x040fe400078e00ff */
[----:B------:R-:W-:Y:S01]  /*6040*/  FMUL R36, R5, R36 ;  /* 0x0000002405247220 */ /* 0x000fe20000400000 */
[----:B------:R-:W-:Y:S01]  /*6050*/  IMAD.SHL.U32 R5, R0, 0x20, RZ ;  /* 0x0000002000057824 */ /* 0x000fe200078e00ff */
[----:B------:R-:W-:Y:S01]  /*6060*/  SGXT.U32 R8, R8, 0x6 ;  /* 0x000000060808781a */ /* 0x000fe20000000000 */
[----:B0-----:R-:W-:Y:S01]  /*6070*/  UPRMT UR4, UR5, 0x654, UR4 ;  /* 0x0000065405047896 */ /* 0x001fe20008000004 */
[----:B------:R-:W-:Y:S01]  /*6080*/  LOP3.LUT R12, R4, 0x1fc, RZ, 0xc0, !PT ;  /* 0x000001fc040c7812 */ /* 0x000fe200078ec0ff */
[----:B------:R-:W-:Y:S01]  /*6090*/  IMAD.SHL.U32 R4, R0, 0x4, RZ ;  /* 0x0000000400047824 */ /* 0x000fe200078e00ff */
[----:B------:R-:W-:-:S02]  /*60a0*/  LOP3.LUT R23, R5, 0x1fe0, RZ, 0xc0, !PT ;  /* 0x00001fe005177812 */ /* 0x000fc400078ec0ff */
[----:B------:R-:W-:Y:S02]  /*60b0*/  PRMT R5, R8, 0x6540, R21 ;  /* 0x0000654008057816 */ /* 0x000fe40000000015 */
[----:B------:R-:W-:Y:S01]  /*60c0*/  IADD3 R46, R23, UR4, R12 ;  /* 0x00000004172e7c10 */ /* 0x000fe2000fffe00c */
[----:B------:R-:W-:Y:S01]  /*60d0*/  BAR.SYNC.DEFER_BLOCKING 0x0 ;  /* 0x0000000000007b1d */ /* 0x000fe20000010000 */
[----:B-1----:R-:W-:Y:S02]  /*60e0*/  LOP3.LUT R2, R19, 0xc, R4, 0xf8, !PT ;  /* 0x0000000c13027812 */ /* 0x002fe400078ef804 */
[C---:B------:R-:W-:Y:S02]  /*60f0*/  LOP3.LUT R23, R5.reuse, 0x80, RZ, 0xfc, !PT ;  /* 0x0000008005177812 */ /* 0x040fe400078efcff */
[C---:B------:R-:W-:Y:S02]  /*6100*/  LOP3.LUT R3, R5.reuse, 0xc0, RZ, 0xfc, !PT ;  /* 0x000000c005037812 */ /* 0x040fe400078efcff */
[C---:B------:R-:W-:Y:S01]  /*6110*/  LOP3.LUT R25, R5.reuse, 0x40, RZ, 0xfc, !PT ;  /* 0x0000004005197812 */ /* 0x040fe200078efcff */
[--C-:B------:R-:W-:Y:S01]  /*6120*/  IMAD R37, R5, 0x2d8, R2.reuse ;  /* 0x000002d805257824 */ /* 0x100fe200078e0202 */
[----:B------:R-:W-:Y:S01]  /*6130*/  ISETP.GE.AND P0, PT, R2, 0x2d8, PT ;  /* 0x000002d80200780c */ /* 0x000fe20003f06270 */
[----:B------:R-:W-:-:S02]  /*6140*/  IMAD R5, R23, 0x2d8, R2 ;  /* 0x000002d817057824 */ /* 0x000fc400078e0202 */
[--C-:B------:R-:W-:Y:S02]  /*6150*/  IMAD R3, R3, 0x2d8, R2.reuse ;  /* 0x000002d803037824 */ /* 0x100fe400078e0202 */
[----:B------:R-:W-:Y:S01]  /*6160*/  IMAD R23, R25, 0x2d8, R2 ;  /* 0x000002d819177824 */ /* 0x000fe200078e0202 */
[----:B------:R-:W-:-:S04]  /*6170*/  LOP3.LUT R2, R4, 0xfc, RZ, 0xc0, !PT ;  /* 0x000000fc04027812 */ /* 0x000fc800078ec0ff */
[----:B------:R-:W-:Y:S02]  /*6180*/  PRMT R56, R2, 0x6540, R21 ;  /* 0x0000654002387816 */ /* 0x000fe40000000015 */
[----:B------:R-:W-:Y:S01]  /*6190*/  LOP3.LUT R21, R4, 0x3fc, RZ, 0xc0, !PT ;  /* 0x000003fc04157812 */ /* 0x000fe200078ec0ff */
[----:B------:R-:W-:Y:S04]  /*61a0*/  STS [R46], R115 ;  /* 0x000000732e007388 */ /* 0x000fe80000000800 */
[----:B------:R-:W-:Y:S04]  /*61b0*/  STS [R46+0x4], R110 ;  /* 0x0000046e2e007388 */ /* 0x000fe80000000800 */
[----:B------:R-:W-:Y:S04]  /*61c0*/  STS [R46+0x8], R109 ;  /* 0x0000086d2e007388 */ /* 0x000fe80000000800 */
[----:B------:R-:W-:Y:S04]  /*61d0*/  STS [R46+0xc], R47 ;  /* 0x00000c2f2e007388 */ /* 0x000fe80000000800 */
[----:B------:R-:W-:Y:S04]  /*61e0*/  STS [R46+0x10], R87 ;  /* 0x000010572e007388 */ /* 0x000fe80000000800 */
[----:B------:R-:W-:Y:S04]  /*61f0*/  STS [R46+0x14], R86 ;  /* 0x000014562e007388 */ /* 0x000fe80000000800 */
[----:B------:R-:W-:Y:S04]  /*6200*/  STS [R46+0x18], R71 ;  /* 0x000018472e007388 */ /* 0x000fe80000000800 */
[----:B------:R-:W-:Y:S01]  /*6210*/  STS [R46+0x1c], R66 ;  /* 0x00001c422e007388 */ /* 0x000fe20000000800 */
[----:B------:R-:W-:-:S02]  /*6220*/  LOP3.LUT R4, R21, 0x400, RZ, 0xfc, !PT ;  /* 0x0000040015047812 */ /* 0x000fc400078efcff */
[----:B------:R-:W-:Y:S02]  /*6230*/  LOP3.LUT R2, R0, 0xfc, RZ, 0xc0, !PT ;  /* 0x000000fc00027812 */ /* 0x000fe400078ec0ff */
[----:B------:R-:W-:-:S03]  /*6240*/  SHF.R.U32.HI R63, RZ, 0x4, R4 ;  /* 0x00000004ff3f7819 */ /* 0x000fc60000011604 */
[----:B------:R-:W-:Y:S01]  /*6250*/  VIADD R2, R2, UR4 ;  /* 0x0000000402027c36 */ /* 0x000fe20008000000 */
[----:B------:R-:W-:-:S03]  /*6260*/  LEA R4, R63, UR4, 0x2 ;  /* 0x000000043f047c11 */ /* 0x000fc6000f8e10ff */
[C---:B------:R-:W-:Y:S01]  /*6270*/  IMAD R61, R21.reuse, 0x4, R2 ;  /* 0x00000004153d7824 */ /* 0x040fe200078e0202 */
[----:B------:R-:W-:Y:S01]  /*6280*/  BAR.SYNC.DEFER_BLOCKING 0x0 ;  /* 0x0000000000007b1d */ /* 0x000fe20000010000 */
[----:B------:R-:W-:Y:S02]  /*6290*/  IMAD R70, R21, 0x4, R4 ;  /* 0x0000000415467824 */ /* 0x000fe400078e0204 */
[----:B------:R-:W-:-:S03]  /*62a0*/  FFMA R60, R30, R9, R13 ;  /* 0x000000091e3c7223 */ /* 0x000fc6000000000d */
[----:B------:R-:W-:Y:S04]  /*62b0*/  LDS R24, [R61] ;  /* 0x000000003d187984 */ /* 0x000fe80000000800 */
[----:B------:R-:W-:Y:S04]  /*62c0*/  LDS R25, [R61+0x4] ;  /* 0x000004003d197984 */ /* 0x000fe80000000800 */
[----:B------:R-:W-:Y:S04]  /*62d0*/  LDS R26, [R61+0x8] ;  /* 0x000008003d1a7984 */ /* 0x000fe80000000800 */
[----:B------:R-:W0:Y:S04]  /*62e0*/  LDS R27, [R61+0xc] ;  /* 0x00000c003d1b7984 */ /* 0x000e280000000800 */
[----:B------:R-:W-:Y:S04]  /*62f0*/  LDS R28, [R70+0x1000] ;  /* 0x00100000461c7984 */ /* 0x000fe80000000800 */
[----:B------:R-:W-:Y:S04]  /*6300*/  LDS R29, [R70+0x1004] ;  /* 0x00100400461d7984 */ /* 0x000fe80000000800 */
[----:B------:R-:W-:Y:S04]  /*6310*/  LDS R30, [R70+0x1008] ;  /* 0x00100800461e7984 */ /* 0x000fe80000000800 */
[----:B------:R-:W1:Y:S01]  /*6320*/  LDS R31, [R70+0x100c] ;  /* 0x00100c00461f7984 */ /* 0x000e620000000800 */
[----:B------:R-:W-:Y:S01]  /*6330*/  BAR.SYNC.DEFER_BLOCKING 0x0 ;  /* 0x0000000000007b1d */ /* 0x000fe20000010000 */
[----:B------:R-:W-:-:S05]  /*6340*/  FFMA R62, R36, R9, R13 ;  /* 0x00000009243e7223 */ /* 0x000fca000000000d */
        /* <DEDUP_REMOVED lines=8> */
[----:B------:R-:W-:Y:S01]  /*63d0*/  BAR.SYNC.DEFER_BLOCKING 0x0 ;  /* 0x0000000000007b1d */ /* 0x000fe20000010000 */
[----:B------:R-:W-:-:S04]  /*63e0*/  IMAD.WIDE R12, R37, 0x4, R44 ;  /* 0x00000004250c7825 */ /* 0x000fc800078e022c */
[----:B------:R-:W-:-:S04]  /*63f0*/  IMAD.WIDE R2, R3, 0x4, R44 ;  /* 0x0000000403027825 */ /* 0x000fc800078e022c */
[----:B------:R-:W-:-:S04]  /*6400*/  IMAD.WIDE R4, R5, 0x4, R44 ;  /* 0x0000000405047825 */ /* 0x000fc800078e022c */
[----:B------:R-:W-:Y:S01]  /*6410*/  IMAD.WIDE R8, R23, 0x4, R44 ;  /* 0x0000000417087825 */ /* 0x000fe200078e022c */
[----:B------:R-:W-:Y:S04]  /*6420*/  LDS R36, [R61] ;  /* 0x000000003d247984 */ /* 0x000fe80000000800 */
[----:B------:R-:W-:Y:S04]  /*6430*/  LDS R37, [R61+0x4] ;  /* 0x000004003d257984 */ /* 0x000fe80000000800 */
[----:B------:R-:W-:Y:S04]  /*6440*/  LDS R38, [R61+0x8] ;  /* 0x000008003d267984 */ /* 0x000fe80000000800 */
[----:B------:R-:W2:Y:S04]  /*6450*/  LDS R39, [R61+0xc] ;  /* 0x00000c003d277984 */ /* 0x000ea80000000800 */
[----:B------:R-:W-:Y:S04]  /*6460*/  LDS R44, [R70+0x1000] ;  /* 0x00100000462c7984 */ /* 0x000fe80000000800 */
[----:B------:R-:W-:Y:S04]  /*6470*/  LDS R45, [R70+0x1004] ;  /* 0x00100400462d7984 */ /* 0x000fe80000000800 */
[----:B------:R-:W-:Y:S04]  /*6480*/  LDS R46, [R70+0x1008] ;  /* 0x00100800462e7984 */ /* 0x000fe80000000800 */
[----:B------:R-:W3:Y:S04]  /*6490*/  LDS R47, [R70+0x100c] ;  /* 0x00100c00462f7984 */ /* 0x000ee80000000800 */
[----:B0-----:R-:W-:Y:S04]  /*64a0*/  @!P0 STG.E.128 desc[UR6][R12.64], R24 ;  /* 0x000000180c008986 */ /* 0x001fe8000c101d06 */
[----:B-1----:R0:W-:Y:S01]  /*64b0*/  @!P0 STG.E.128 desc[UR6][R8.64], R28 ;  /* 0x0000001c08008986 */ /* 0x0021e2000c101d06 */
[----:B------:R-:W-:Y:S01]  /*64c0*/  FADD R71, R71, -R6 ;  /* 0x8000000647477221 */ /* 0x000fe20000000000 */
[----:B------:R-:W-:Y:S01]  /*64d0*/  FADD R66, R66, -R7 ;  /* 0x8000000742427221 */ /* 0x000fe20000000000 */
[----:B------:R-:W-:Y:S01]  /*64e0*/  FSETP.NAN.AND P5, PT, R34, R34, PT ;  /* 0x000000222200720b */ /* 0x000fe20003fa8000 */
[----:B------:R-:W-:-:S02]  /*64f0*/  IMAD.SHL.U32 R23, R16, 0x800, RZ ;  /* 0x0000080010177824 */ /* 0x000fc400078e00ff */
[----:B------:R-:W-:Y:S01]  /*6500*/  FADD R6, R67, -R6 ;  /* 0x8000000643067221 */ /* 0x000fe20000000000 */
[----:B--2---:R-:W-:Y:S01]  /*6510*/  @!P0 STG.E.128 desc[UR6][R4.64], R36 ;  /* 0x0000002404008986 */ /* 0x004fe2000c101d06 */
[----:B------:R-:W-:Y:S01]  /*6520*/  FADD R7, R64, -R7 ;  /* 0x8000000740077221 */ /* 0x000fe20000000000 */
[----:B------:R-:W-:Y:S01]  /*6530*/  FMUL R71, R71, R59 ;  /* 0x0000003b47477220 */ /* 0x000fe20000400000 */
[----:B------:R-:W-:Y:S01]  /*6540*/  FMUL R66, R66, R65 ;  /* 0x0000004142427220 */ /* 0x000fe20000400000 */
[----:B------:R-:W-:Y:S02]  /*6550*/  FSETP.NAN.AND P6, PT, R35, R35, PT ;  /* 0x000000232300720b */ /* 0x000fe40003fc8000 */
[----:B------:R-:W-:Y:S01]  /*6560*/  LEA R73, R16, UR4, 0x7 ;  /* 0x0000000410497c11 */ /* 0x000fe2000f8e38ff */
[----:B------:R-:W-:Y:S01]  /*6570*/  FADD R58, R58, R119 ;  /* 0x000000773a3a7221 */ /* 0x000fe20000000000 */
[----:B------:R-:W-:Y:S01]  /*6580*/  FADD R69, R52, R69 ;  /* 0x0000004534457221 */ /* 0x000fe20000000000 */
[----:B------:R-:W-:Y:S01]  /*6590*/  FADD R53, R53, R60 ;  /* 0x0000003c35357221 */ /* 0x000fe20000000000 */
[----:B------:R-:W-:Y:S01]  /*65a0*/  FADD R50, R50, R113 ;  /* 0x0000007132327221 */ /* 0x000fe20000000000 */
[----:B------:R-:W-:Y:S01]  /*65b0*/  FADD R49, R49, R32 ;  /* 0x0000002031317221 */ /* 0x000fe20000000000 */
[----:B------:R-:W-:Y:S01]  /*65c0*/  FADD R33, R48, R33 ;  /* 0x0000002130217221 */ /* 0x000fe20000000000 */
[----:B------:R-:W-:Y:S01]  /*65d0*/  FADD R93, R42, R93 ;  /* 0x0000005d2a5d7221 */ /* 0x000fe20000000000 */
[----:B------:R-:W-:Y:S01]  /*65e0*/  LOP3.LUT R63, R63, 0x70, RZ, 0xc0, !PT ;  /* 0x000000703f3f7812 */ /* 0x000fe200078ec0ff */
[----:B0-----:R-:W0:Y:S01]  /*65f0*/  LDC.64 R8, c[0x0][0x250] ;  /* 0x00009400ff087b82 */ /* 0x001e220000000a00 */
[----:B---3--:R1:W-:Y:S01]  /*6600*/  @!P0 STG.E.128 desc[UR6][R2.64], R44 ;  /* 0x0000002c02008986 */ /* 0x0083e2000c101d06 */
[----:B------:R-:W-:Y:S01]  /*6610*/  @P4 FSEL R34, R34, R41, P5 ;  /* 0x0000002922224208 */ /* 0x000fe20002800000 */
[----:B------:R-:W-:Y:S01]  /*6620*/  FMUL R59, R6, R59 ;  /* 0x0000003b063b7220 */ /* 0x000fe20000400000 */
[----:B------:R-:W-:Y:S01]  /*6630*/  FSETP.NAN.AND P5, PT, R43, R43, PT ;  /* 0x0000002b2b00720b */ /* 0x000fe20003fa8000 */
[----:B------:R-:W-:Y:S01]  /*6640*/  FMUL R6, R7, R65 ;  /* 0x0000004107067220 */ /* 0x000fe20000400000 */
[----:B------:R-:W-:-:S02]  /*6650*/  FSETP.NAN.AND P4, PT, R55, R55, PT ;  /* 0x000000373700720b */ /* 0x000fc40003f88000 */
[----:B------:R-:W-:Y:S01]  /*6660*/  LOP3.LUT R18, R23, R18, RZ, 0xfc, !PT ;  /* 0x0000001217127212 */ /* 0x000fe200078efcff */
[--C-:B------:R-:W-:Y:S01]  /*6670*/  FFMA R71, R71, R10, R14.reuse ;  /* 0x0000000a47477223 */ /* 0x100fe2000000000e */
[----:B------:R-:W-:Y:S01]  /*6680*/  LEA.HI R23, R23, UR4, RZ, 0x1c ;  /* 0x0000000417177c11 */ /* 0x000fe2000f8fe0ff */
[-CC-:B------:R-:W-:Y:S01]  /*6690*/  FFMA R66, R66, R11.reuse, R15.reuse ;  /* 0x0000000b42427223 */ /* 0x180fe2000000000f */
[----:B------:R-:W-:Y:S01]  /*66a0*/  @P3 FSEL R35, R35, R22, P6 ;  /* 0x0000001623233208 */ /* 0x000fe20003000000 */
[----:B------:R-:W-:Y:S01]  /*66b0*/  FFMA R10, R59, R10, R14 ;  /* 0x0000000a3b0a7223 */ /* 0x000fe2000000000e */
[----:B------:R-:W-:Y:S01]  /*66c0*/  @P2 FSEL R43, R43, R40, P5 ;  /* 0x000000282b2b2208 */ /* 0x000fe20002800000 */
[----:B------:R-:W-:Y:S01]  /*66d0*/  FFMA R11, R6, R11, R15 ;  /* 0x0000000b060b7223 */ /* 0x000fe2000000000f */
[----:B------:R-:W-:Y:S01]  /*66e0*/  @P1 FSEL R55, R55, R20, P4 ;  /* 0x0000001437371208 */ /* 0x000fe20002000000 */
[C---:B------:R-:W-:Y:S01]  /*66f0*/  IMAD R73, R18.reuse, 0x4, R73 ;  /* 0x0000000412497824 */ /* 0x040fe200078e0249 */
[----:B------:R-:W-:Y:S01]  /*6700*/  BAR.SYNC.DEFER_BLOCKING 0x0 ;  /* 0x0000000000007b1d */ /* 0x000fe20000010000 */
[----:B------:R-:W-:-:S02]  /*6710*/  IMAD R18, R18, 0x4, R23 ;  /* 0x0000000412127824 */ /* 0x000fc400078e0217 */
[----:B------:R-:W-:Y:S01]  /*6720*/  FADD R71, R54, R71 ;  /* 0x0000004736477221 */ /* 0x000fe20000000000 */
[----:B------:R-:W-:Y:S01]  /*6730*/  FADD R51, R51, R66 ;  /* 0x0000004233337221 */ /* 0x000fe20000000000 */
[----:B------:R-:W-:Y:S01]  /*6740*/  FADD R11, R34, R11 ;  /* 0x0000000b220b7221 */ /* 0x000fe20000000000 */
[----:B------:R-:W-:Y:S01]  /*6750*/  FADD R35, R35, R68 ;  /* 0x0000004423237221 */ /* 0x000fe20000000000 */
[----:B------:R-:W-:Y:S01]  /*6760*/  FADD R43, R43, R62 ;  /* 0x0000003e2b2b7221 */ /* 0x000fe20000000000 */
[----:B------:R-:W-:Y:S01]  /*6770*/  FADD R55, R55, R10 ;  /* 0x0000000a37377221 */ /* 0x000fe20000000000 */
[----:B-1----:R-:W-:Y:S02]  /*6780*/  LOP3.LUT R3, R21, 0x800, RZ, 0xfc, !PT ;  /* 0x0000080015037812 */ /* 0x002fe400078efcff */
[----:B------:R-:W-:Y:S02]  /*6790*/  SHF.R.U32.HI R2, RZ, 0x2, R0 ;  /* 0x00000002ff027819 */ /* 0x000fe40000011600 */
[----:B------:R-:W-:Y:S01]  /*67a0*/  SHF.R.U32.HI R3, RZ, 0x4, R3 ;  /* 0x00000004ff037819 */ /* 0x000fe20000011603 */
[----:B------:R-:W-:Y:S04]  /*67b0*/  STS [R73], R58 ;  /* 0x0000003a49007388 */ /* 0x000fe80000000800 */
[----:B------:R-:W-:Y:S04]  /*67c0*/  STS [R18+0x410], R57 ;  /* 0x0004103912007388 */ /* 0x000fe80000000800 */
        /* <DEDUP_REMOVED lines=15> */
[----:B------:R-:W-:Y:S01]  /*68c0*/  LOP3.LUT R3, R3, 0xb0, RZ, 0xc0, !PT ;  /* 0x000000b003037812 */ /* 0x000fe200078ec0ff */
[----:B------:R-:W-:Y:S02]  /*68d0*/  VIADD R4, R63, UR4 ;  /* 0x000000043f047c36 */ /* 0x000fe40008000000 */
[----:B------:R-:W-:Y:S02]  /*68e0*/  VIADD R2, R2, UR4 ;  /* 0x0000000402027c36 */ /* 0x000fe40008000000 */
[----:B------:R-:W-:Y:S02]  /*68f0*/  VIADD R6, R3, UR4 ;  /* 0x0000000403067c36 */ /* 0x000fe40008000000 */
[C---:B------:R-:W-:Y:S01]  /*6900*/  IMAD R2, R21.reuse, 0x4, R2 ;  /* 0x0000000415027824 */ /* 0x040fe200078e0202 */
[----:B------:R-:W-:Y:S01]  /*6910*/  BAR.SYNC.DEFER_BLOCKING 0x0 ;  /* 0x0000000000007b1d */ /* 0x000fe20000010000 */
[C---:B------:R-:W-:Y:S02]  /*6920*/  IMAD R4, R21.reuse, 0x4, R4 ;  /* 0x0000000415047824 */ /* 0x040fe400078e0204 */
[----:B------:R-:W-:Y:S01]  /*6930*/  IMAD R6, R21, 0x4, R6 ;  /* 0x0000000415067824 */ /* 0x000fe200078e0206 */
[----:B------:R-:W-:-:S02]  /*6940*/  SHF.R.U32.HI R0, RZ, 0x6, R0 ;  /* 0x00000006ff007819 */ /* 0x000fc40000011600 */
[----:B------:R-:W-:Y:S02]  /*6950*/  LEA.HI R17, R17, R56, RZ, 0x8 ;  /* 0x0000003811117211 */ /* 0x000fe400078f40ff */
[----:B------:R-:W-:Y:S01]  /*6960*/  SGXT.U32 R0, R0, 0x2 ;  /* 0x000000020000781a */ /* 0x000fe20000000000 */
[----:B------:R-:W1:Y:S04]  /*6970*/  LDS.128 R28, [R2] ;  /* 0x00000000021c7984 */ /* 0x000e680000000c00 */
[----:B------:R2:W3:Y:S04]  /*6980*/  LDS.128 R12, [R4+0x1000] ;  /* 0x00100000040c7984 */ /* 0x0004e80000000c00 */
[----:B------:R4:W5:Y:S01]  /*6990*/  LDS.128 R24, [R6+0x2000] ;  /* 0x0020000006187984 */ /* 0x0009620000000c00 */
[----:B------:R-:W-:-:S02]  /*69a0*/  LOP3.LUT R3, R17, 0xffffff00, RZ, 0xc0, !PT ;  /* 0xffffff0011037812 */ /* 0x000fc400078ec0ff */
[----:B------:R-:W-:Y:S02]  /*69b0*/  LOP3.LUT R0, R0, R19, RZ, 0xfc, !PT ;  /* 0x0000001300007212 */ /* 0x000fe400078efcff */
[----:B------:R-:W-:Y:S01]  /*69c0*/  SHF.R.S32.HI R17, RZ, 0x8, R17 ;  /* 0x00000008ff117819 */ /* 0x000fe20000011411 */
[----:B------:R-:W-:Y:S01]  /*69d0*/  IMAD.IADD R56, R56, 0x1, -R3 ;  /* 0x0000000138387824 */ /* 0x000fe200078e0a03 */
[----:B--2---:R-:W-:Y:S02]  /*69e0*/  LOP3.LUT R4, R21, 0xc00, RZ, 0xfc, !PT ;  /* 0x00000c0015047812 */ /* 0x004fe400078efcff */
[C---:B------:R-:W-:Y:S02]  /*69f0*/  LOP3.LUT R3, R0.reuse, 0x4, RZ, 0xfc, !PT ;  /* 0x0000000400037812 */ /* 0x040fe400078efcff */
[----:B------:R-:W-:Y:S01]  /*6a00*/  LOP3.LUT R2, R0, 0x8, RZ, 0xfc, !PT ;  /* 0x0000000800027812 */ /* 0x000fe200078efcff */
[----:B------:R-:W-:Y:S01]  /*6a10*/  IMAD R17, R17, 0x2d800, R56 ;  /* 0x0002d80011117824 */ /* 0x000fe200078e0238 */
[----:B------:R-:W-:-:S02]  /*6a20*/  SHF.R.U32.HI R4, RZ, 0x4, R4 ;  /* 0x00000004ff047819 */ /* 0x000fc40000011604 */
[C---:B------:R-:W-:Y:S02]  /*6a30*/  LOP3.LUT R10, R0.reuse, 0xc, RZ, 0xfc, !PT ;  /* 0x0000000c000a7812 */ /* 0x040fe400078efcff */
[----:B------:R-:W-:Y:S02]  /*6a40*/  ISETP.GE.AND P1, PT, R0, 0x2d8, PT ;  /* 0x000002d80000780c */ /* 0x000fe40003f26270 */
[C---:B------:R-:W-:Y:S02]  /*6a50*/  ISETP.GE.AND P2, PT, R3.reuse, 0x2d8, PT ;  /* 0x000002d80300780c */ /* 0x040fe40003f46270 */
[----:B------:R-:W-:Y:S01]  /*6a60*/  ISETP.GE.AND P3, PT, R2, 0x2d8, PT ;  /* 0x000002d80200780c */ /* 0x000fe20003f66270 */
[--C-:B------:R-:W-:Y:S01]  /*6a70*/  IMAD R5, R0, 0x100, R17.reuse ;  /* 0x0000010000057824 */ /* 0x100fe200078e0211 */
[----:B------:R-:W-:Y:S02]  /*6a80*/  LOP3.LUT R4, R4, 0xf0, RZ, 0xc0, !PT ;  /* 0x000000f004047812 */ /* 0x000fe400078ec0ff */
[----:B------:R-:W-:Y:S01]  /*6a90*/  ISETP.GE.AND P0, PT, R10, 0x2d8, PT ;  /* 0x000002d80a00780c */ /* 0x000fe20003f06270 */
[----:B------:R-:W-:-:S02]  /*6aa0*/  IMAD R7, R3, 0x100, R17 ;  /* 0x0000010003077824 */ /* 0x000fc400078e0211 */
[----:B------:R-:W-:Y:S02]  /*6ab0*/  IMAD R11, R2, 0x100, R17 ;  /* 0x00000100020b7824 */ /* 0x000fe400078e0211 */
[----:B------:R-:W-:Y:S02]  /*6ac0*/  VIADD R0, R4, UR4 ;  /* 0x0000000404007c36 */ /* 0x000fe40008000000 */
[----:B0-----:R-:W-:-:S04]  /*6ad0*/  IMAD.WIDE R2, R5, 0x4, R8 ;  /* 0x0000000405027825 */ /* 0x001fc800078e0208 */
[--C-:B------:R-:W-:Y:S01]  /*6ae0*/  IMAD.WIDE R4, R7, 0x4, R8.reuse ;  /* 0x0000000407047825 */ /* 0x100fe200078e0208 */
[----:B-1----:R0:W-:Y:S03]  /*6af0*/  @!P1 STG.E.128 desc[UR6][R2.64], R28 ;  /* 0x0000001c02009986 */ /* 0x0021e6000c101d06 */
[----:B----4-:R-:W-:Y:S01]  /*6b00*/  IMAD.WIDE R6, R11, 0x4, R8 ;  /* 0x000000040b067825 */ /* 0x010fe200078e0208 */
[----:B---3--:R0:W-:Y:S04]  /*6b10*/  @!P2 STG.E.128 desc[UR6][R4.64], R12 ;  /* 0x0000000c0400a986 */ /* 0x0081e8000c101d06 */
[----:B-----5:R0:W-:Y:S01]  /*6b20*/  @!P3 STG.E.128 desc[UR6][R6.64], R24 ;  /* 0x000000180600b986 */ /* 0x0201e2000c101d06 */
[----:B------:R-:W-:Y:S01]  /*6b30*/  IMAD R0, R21, 0x4, R0 ;  /* 0x0000000415007824 */ /* 0x000fe200078e0200 */
[----:B0-----:R-:W-:Y:S06]  /*6b40*/  @P0 EXIT ;  /* 0x000000000000094d */ /* 0x001fec0003800000 */
[----:B0-----:R-:W0:Y:S01]  /*6b50*/  LDS.128 R4, [R0+0x3000] ;  /* 0x0030000000047984 */ /* 0x001e220000000c00 */
[----:B------:R-:W-:-:S04]  /*6b60*/  IMAD R3, R10, 0x100, R17 ;  /* 0x000001000a037824 */ /* 0x000fc800078e0211 */
[----:B------:R-:W-:-:S05]  /*6b70*/  IMAD.WIDE R2, R3, 0x4, R8 ;  /* 0x0000000403027825 */ /* 0x000fca00078e0208 */
[----:B0-----:R-:W-:Y:S01]  /*6b80*/  STG.E.128 desc[UR6][R2.64], R4 ;  /* 0x0000000402007986 */ /* 0x001fe2000c101d06 */
[----:B------:R-:W-:Y:S05]  /*6b90*/  EXIT ;  /* 0x000000000000794d */ /* 0x000fea0003800000 */
.L_x_0:
[----:B------:R-:W-:-:S00]  /*6ba0*/  BRA `(.L_x_0) ;  /* 0xfffffffc00fc7947 */ /* 0x000fc0000383ffff */
[----:B------:R-:W-:-:S00]  /*6bb0*/  NOP ;  /* 0x0000000000007918 */ /* 0x000fc00000000000 */
        /* <DEDUP_REMOVED lines=12> */
.L_x_1:


//--------------------- .nv.global.init           --------------------------
	.section	.nv.global.init,"aw",@progbits
.nv.global.init:
	.type		_$_str,@object
	.size		_$_str,(_$_str_$_2 - _$_str)
_$_str:
        /*0000*/ 	.byte	0x5f, 0x5f, 0x43, 0x55, 0x44, 0x41, 0x5f, 0x46, 0x54, 0x5a, 0x00
	.type		_$_str_$_2,@object
	.size		_$_str_$_2,(.L_1 - _$_str_$_2)
_$_str_$_2:
        /*000b*/ 	.byte	0x5f, 0x5f, 0x43, 0x55, 0x44, 0x41, 0x5f, 0x50, 0x52, 0x45, 0x43, 0x5f, 0x53, 0x51, 0x52, 0x54
        /*001b*/ 	.byte	0x00
.L_1:


//--------------------- .nv.shared.triton_poi_fused__native_batch_norm_legit_no_training_add_convolution_max_pool2d_with_indices_13 --------------------------
	.section	.nv.shared.triton_poi_fused__native_batch_norm_legit_no_training_add_convolution_max_pool2d_with_indices_13,"aw",@nobits
	.sectionflags	@""
	.align	16
	.zero		1024


//--------------------- .nv.constant0.triton_poi_fused__native_batch_norm_legit_no_training_add_convolution_max_pool2d_with_indices_13 --------------------------
	.section	.nv.constant0.triton_poi_fused__native_batch_norm_legit_no_training_add_convolution_max_pool2d_with_indices_13,"a",@progbits
	.sectionflags	@""
	.align	4
.nv.constant0.triton_poi_fused__native_batch_norm_legit_no_training_add_convolution_max_pool2d_with_indices_13:
	.zero		608
